	.target	sm_90a

	.elftype	@"ET_EXEC"


//--------------------- .note.nv.tkinfo           --------------------------
	.section	.note.nv.tkinfo,"",@"SHT_NOTE"
	.sectionflags	@"SHF_NOTE_NV_TKINFO"
	.tkinfo
        /*0018*/ 	.word	0x00000002
        /*0030*/ 	.string	""
        /*0030*/ 	.string	"ptxas"
        /*0030*/ 	.string	"Cuda compilation tools, release 13.0, V13.0.88"
        /*0030*/ 	.string	"Build cuda_13.0.r13.0/compiler.36424714_0"
        /*0030*/ 	.string	"-arch sm_90a -m 64 "



//--------------------- .note.nv.cuinfo           --------------------------
	.section	.note.nv.cuinfo,"",@"SHT_NOTE"
	.sectionflags	@"SHF_NOTE_NV_CUINFO"
        /*0018*/ 	.short	0x0002
        /*001a*/ 	.short	0x005a
        /*001c*/ 	.short	0x0082
	.zero		2


//--------------------- .nv.info                  --------------------------
	.section	.nv.info,"",@"SHT_CUDA_INFO"
	.align	4


	//----- nvinfo : EIATTR_REGCOUNT
	.align		4
        /*0000*/ 	.byte	0x04, 0x2f
        /*0002*/ 	.short	(.L_15 - .L_14)
	.align		4
.L_14:
        /*0004*/ 	.word	index@(_ZN7cutlass13device_kernelINS_4gemm6kernel13GemmUniversalIN4cute5tupleIJiiiiEEENS1_10collective13CollectiveMmaINS1_34MainloopSm90TmaGmmaWarpSpecializedILi4ENS5_IJNS4_1CILi1EEESB_SB_EEENS1_35KernelTmaWarpSpecializedCooperativeEEENS5_IJNSA_ILi128EEENSA_ILi64EEENSA_ILi32EEEEEENS_10bfloat16_tENS5_IJlSB_lEEESJ_SK_NS4_8TiledMMAINS4_8MMA_AtomIJNS4_4SM904GMMA27MMA_64x64x16_F32BF16BF16_SSILNSO_5MajorE0ELSQ_0ELNSO_7ScaleInE1ELSR_1EEEEEENS4_6LayoutINS5_IJNSA_ILi2EEESB_SB_EEENS5_IJSB_NSA_ILi0EEESX_EEEEENS5_IJNS4_10UnderscoreES10_S10_EEEEENS4_13SM90_TMA_LOADENS4_14ComposedLayoutINS4_7SwizzleILi2ELi4ELi3EEENS4_18smem_ptr_flag_bitsILi16EEENSU_INS5_IJNSA_ILi8EEESH_EEENS5_IJSH_SB_EEEEEEEvNS4_8identityES13_S1D_vS1E_EENS_8epilogue10collective6detail29Sm90TmaWarpSpecializedAdapterINS1H_15DefaultEpilogueISJ_SK_SK_NS1G_6thread17LinearCombinationISJ_Li1EffLNS1L_9ScaleType4KindE0ELNS_15FloatRoundStyleE2ESJ_EENS1_15EpilogueDefaultEEEEEvvEEEEvNT_6ParamsE)
        /*0008*/ 	.word	0x000000a8


	//----- nvinfo : EIATTR_FRAME_SIZE
	.align		4
.L_15:
        /*000c*/ 	.byte	0x04, 0x11
        /*000e*/ 	.short	(.L_17 - .L_16)
	.align		4
.L_16:
        /*0010*/ 	.word	index@(_ZN7cutlass13device_kernelINS_4gemm6kernel13GemmUniversalIN4cute5tupleIJiiiiEEENS1_10collective13CollectiveMmaINS1_34MainloopSm90TmaGmmaWarpSpecializedILi4ENS5_IJNS4_1CILi1EEESB_SB_EEENS1_35KernelTmaWarpSpecializedCooperativeEEENS5_IJNSA_ILi128EEENSA_ILi64EEENSA_ILi32EEEEEENS_10bfloat16_tENS5_IJlSB_lEEESJ_SK_NS4_8TiledMMAINS4_8MMA_AtomIJNS4_4SM904GMMA27MMA_64x64x16_F32BF16BF16_SSILNSO_5MajorE0ELSQ_0ELNSO_7ScaleInE1ELSR_1EEEEEENS4_6LayoutINS5_IJNSA_ILi2EEESB_SB_EEENS5_IJSB_NSA_ILi0EEESX_EEEEENS5_IJNS4_10UnderscoreES10_S10_EEEEENS4_13SM90_TMA_LOADENS4_14ComposedLayoutINS4_7SwizzleILi2ELi4ELi3EEENS4_18smem_ptr_flag_bitsILi16EEENSU_INS5_IJNSA_ILi8EEESH_EEENS5_IJSH_SB_EEEEEEEvNS4_8identityES13_S1D_vS1E_EENS_8epilogue10collective6detail29Sm90TmaWarpSpecializedAdapterINS1H_15DefaultEpilogueISJ_SK_SK_NS1G_6thread17LinearCombinationISJ_Li1EffLNS1L_9ScaleType4KindE0ELNS_15FloatRoundStyleE2ESJ_EENS1_15EpilogueDefaultEEEEEvvEEEEvNT_6ParamsE)
        /*0014*/ 	.word	0x00000000


	//----- nvinfo : EIATTR_MIN_STACK_SIZE
	.align		4
.L_17:
        /*0018*/ 	.byte	0x04, 0x12
        /*001a*/ 	.short	(.L_19 - .L_18)
	.align		4
.L_18:
        /*001c*/ 	.word	index@(_ZN7cutlass13device_kernelINS_4gemm6kernel13GemmUniversalIN4cute5tupleIJiiiiEEENS1_10collective13CollectiveMmaINS1_34MainloopSm90TmaGmmaWarpSpecializedILi4ENS5_IJNS4_1CILi1EEESB_SB_EEENS1_35KernelTmaWarpSpecializedCooperativeEEENS5_IJNSA_ILi128EEENSA_ILi64EEENSA_ILi32EEEEEENS_10bfloat16_tENS5_IJlSB_lEEESJ_SK_NS4_8TiledMMAINS4_8MMA_AtomIJNS4_4SM904GMMA27MMA_64x64x16_F32BF16BF16_SSILNSO_5MajorE0ELSQ_0ELNSO_7ScaleInE1ELSR_1EEEEEENS4_6LayoutINS5_IJNSA_ILi2EEESB_SB_EEENS5_IJSB_NSA_ILi0EEESX_EEEEENS5_IJNS4_10UnderscoreES10_S10_EEEEENS4_13SM90_TMA_LOADENS4_14ComposedLayoutINS4_7SwizzleILi2ELi4ELi3EEENS4_18smem_ptr_flag_bitsILi16EEENSU_INS5_IJNSA_ILi8EEESH_EEENS5_IJSH_SB_EEEEEEEvNS4_8identityES13_S1D_vS1E_EENS_8epilogue10collective6detail29Sm90TmaWarpSpecializedAdapterINS1H_15DefaultEpilogueISJ_SK_SK_NS1G_6thread17LinearCombinationISJ_Li1EffLNS1L_9ScaleType4KindE0ELNS_15FloatRoundStyleE2ESJ_EENS1_15EpilogueDefaultEEEEEvvEEEEvNT_6ParamsE)
        /*0020*/ 	.word	0x00000000
.L_19:


//--------------------- .nv.compat                --------------------------
	.section	.nv.compat,"",@"SHT_CUDA_COMPAT_INFO"
	.align	4
        /*0000*/ 	.byte	0x02, 0x09, 0x01, 0x00, 0x02, 0x02, 0x04, 0x00, 0x02, 0x05, 0x05, 0x00, 0x03, 0x07, 0x01, 0x01
        /*0010*/ 	.byte	0x02, 0x03, 0x01, 0x00, 0x02, 0x06, 0x01, 0x00, 0x04, 0x0b, 0x08, 0x00, 0x00, 0x00, 0x00, 0x00
        /*0020*/ 	.byte	0x00, 0x00, 0x00, 0x00


//--------------------- .nv.info._ZN7cutlass13device_kernelINS_4gemm6kernel13GemmUniversalIN4cute5tupleIJiiiiEEENS1_10collective13CollectiveMmaINS1_34MainloopSm90TmaGmmaWarpSpecializedILi4ENS5_IJNS4_1CILi1EEESB_SB_EEENS1_35KernelTmaWarpSpecializedCooperativeEEENS5_IJNSA_ILi128EEENSA_ILi64EEENSA_ILi32EEEEEENS_10bfloat16_tENS5_IJlSB_lEEESJ_SK_NS4_8TiledMMAINS4_8MMA_AtomIJNS4_4SM904GMMA27MMA_64x64x16_F32BF16BF16_SSILNSO_5MajorE0ELSQ_0ELNSO_7ScaleInE1ELSR_1EEEEEENS4_6LayoutINS5_IJNSA_ILi2EEESB_SB_EEENS5_IJSB_NSA_ILi0EEESX_EEEEENS5_IJNS4_10UnderscoreES10_S10_EEEEENS4_13SM90_TMA_LOADENS4_14ComposedLayoutINS4_7SwizzleILi2ELi4ELi3EEENS4_18smem_ptr_flag_bitsILi16EEENSU_INS5_IJNSA_ILi8EEESH_EEENS5_IJSH_SB_EEEEEEEvNS4_8identityES13_S1D_vS1E_EENS_8epilogue10collective6detail29Sm90TmaWarpSpecializedAdapterINS1H_15DefaultEpilogueISJ_SK_SK_NS1G_6thread17LinearCombinationISJ_Li1EffLNS1L_9ScaleType4KindE0ELNS_15FloatRoundStyleE2ESJ_EENS1_15EpilogueDefaultEEEEEvvEEEEvNT_6ParamsE --------------------------
	.section	.nv.info._ZN7cutlass13device_kernelINS_4gemm6kernel13GemmUniversalIN4cute5tupleIJiiiiEEENS1_10collective13CollectiveMmaINS1_34MainloopSm90TmaGmmaWarpSpecializedILi4ENS5_IJNS4_1CILi1EEESB_SB_EEENS1_35KernelTmaWarpSpecializedCooperativeEEENS5_IJNSA_ILi128EEENSA_ILi64EEENSA_ILi32EEEEEENS_10bfloat16_tENS5_IJlSB_lEEESJ_SK_NS4_8TiledMMAINS4_8MMA_AtomIJNS4_4SM904GMMA27MMA_64x64x16_F32BF16BF16_SSILNSO_5MajorE0ELSQ_0ELNSO_7ScaleInE1ELSR_1EEEEEENS4_6LayoutINS5_IJNSA_ILi2EEESB_SB_EEENS5_IJSB_NSA_ILi0EEESX_EEEEENS5_IJNS4_10UnderscoreES10_S10_EEEEENS4_13SM90_TMA_LOADENS4_14ComposedLayoutINS4_7SwizzleILi2ELi4ELi3EEENS4_18smem_ptr_flag_bitsILi16EEENSU_INS5_IJNSA_ILi8EEESH_EEENS5_IJSH_SB_EEEEEEEvNS4_8identityES13_S1D_vS1E_EENS_8epilogue10collective6detail29Sm90TmaWarpSpecializedAdapterINS1H_15DefaultEpilogueISJ_SK_SK_NS1G_6thread17LinearCombinationISJ_Li1EffLNS1L_9ScaleType4KindE0ELNS_15FloatRoundStyleE2ESJ_EENS1_15EpilogueDefaultEEEEEvvEEEEvNT_6ParamsE,"",@"SHT_CUDA_INFO"
	.sectionflags	@""
	.align	4


	//----- nvinfo : EIATTR_CUDA_API_VERSION
	.align		4
        /*0000*/ 	.byte	0x04, 0x37
        /*0002*/ 	.short	(.L_21 - .L_20)
.L_20:
        /*0004*/ 	.word	0x00000082


	//----- nvinfo : EIATTR_KPARAM_INFO
	.align		4
.L_21:
        /*0008*/ 	.byte	0x04, 0x17
        /*000a*/ 	.short	(.L_23 - .L_22)
.L_22:
        /*000c*/ 	.word	0x00000000
        /*0010*/ 	.short	0x0000
        /*0012*/ 	.short	0x0070
        /*0014*/ 	.byte	0x00, 0xf0, 0x01, 0x10


	//----- nvinfo : EIATTR_SPARSE_MMA_MASK
	.align		4
.L_23:
        /*0018*/ 	.byte	0x03, 0x50
        /*001a*/ 	.short	0x0000


	//----- nvinfo : EIATTR_MAXREG_COUNT
	.align		4
        /*001c*/ 	.byte	0x03, 0x1b
        /*001e*/ 	.short	0x00a8


	//----- nvinfo : EIATTR_NUM_BARRIERS
	.align		4
        /*0020*/ 	.byte	0x02, 0x4c
        /*0022*/ 	.byte	0x01
	.zero		1


	//----- nvinfo : EIATTR_EXTERNS
	.align		4
        /*0024*/ 	.byte	0x04, 0x0f
        /*0026*/ 	.short	(.L_25 - .L_24)


	//   ....[0]....
	.align		4
.L_24:
        /*0028*/ 	.word	index@(__assertfail)


	//----- nvinfo : EIATTR_MERCURY_ISA_VERSION
	.align		4
.L_25:
        /*002c*/ 	.byte	0x03, 0x5f
        /*002e*/ 	.short	0x0101


	//----- nvinfo : EIATTR_INT_WARP_WIDE_INSTR_OFFSETS
	.align		4
        /*0030*/ 	.byte	0x04, 0x31
        /*0032*/ 	.short	(.L_27 - .L_26)


	//   ....[0]....
.L_26:
        /*0034*/ 	.word	0x000003b0


	//   ....[1]....
        /*0038*/ 	.word	0x000003e0


	//   ....[2]....
        /*003c*/ 	.word	0x000004c0


	//----- nvinfo : EIATTR_COOP_GROUP_MASK_REGIDS
	.align		4
.L_27:
        /*0040*/ 	.byte	0x04, 0x29
        /*0042*/ 	.short	(.L_29 - .L_28)


	//   ....[0]....
.L_28:
        /*0044*/ 	.word	0xffffffff


	//   ....[1]....
        /*0048*/ 	.word	0xffffffff


	//   ....[2]....
        /*004c*/ 	.word	0xffffffff


	//   ....[3]....
        /*0050*/ 	.word	0xffffffff


	//   ....[4]....
        /*0054*/ 	.word	0xffffffff


	//----- nvinfo : EIATTR_COOP_GROUP_INSTR_OFFSETS
	.align		4
.L_29:
        /*0058*/ 	.byte	0x04, 0x28
        /*005a*/ 	.short	(.L_31 - .L_30)


	//   ....[0]....
.L_30:
        /*005c*/ 	.word	0x00000060


	//   ....[1]....
        /*0060*/ 	.word	0x00000070


	//   ....[2]....
        /*0064*/ 	.word	0x00000130


	//   ....[3]....
        /*0068*/ 	.word	0x000002c0


	//   ....[4]....
        /*006c*/ 	.word	0x00000f70


	//----- nvinfo : EIATTR_REG_RECONFIG
	.align		4
.L_31:
        /*0070*/ 	.byte	0x01, 0x54
	.zero		2


	//----- nvinfo : EIATTR_SYSCALL_OFFSETS
	.align		4
        /*0074*/ 	.byte	0x04, 0x46
        /*0076*/ 	.short	(.L_33 - .L_32)


	//   ....[0]....
.L_32:
        /*0078*/ 	.word	0x00001130


	//----- nvinfo : EIATTR_MBARRIER_INSTR_OFFSETS
	.align		4
.L_33:
        /*007c*/ 	.byte	0x04, 0x39
        /*007e*/ 	.short	(.L_35 - .L_34)


	//   ....[0]....
.L_34:
        /*0080*/ 	.word	0x00000230
        /*0084*/ 	.word	0x000000ff
        /*0088*/ 	.word	0x00000000
        /*008c*/ 	.short	0x0100
        /*008e*/ 	.byte	0x08
	.zero		1


	//   ....[1]....
        /*0090*/ 	.word	0x00000240
        /*0094*/ 	.word	0x000000ff
        /*0098*/ 	.word	0x00000020
        /*009c*/ 	.short	0x0100
        /*009e*/ 	.byte	0x08
	.zero		1


	//   ....[2]....
        /*00a0*/ 	.word	0x00000250
        /*00a4*/ 	.word	0x000000ff
        /*00a8*/ 	.word	0x00000008
        /*00ac*/ 	.short	0x0100
        /*00ae*/ 	.byte	0x08
	.zero		1


	//   ....[3]....
        /*00b0*/ 	.word	0x00000260
        /*00b4*/ 	.word	0x000000ff
        /*00b8*/ 	.word	0x00000028
        /*00bc*/ 	.short	0x0100
        /*00be*/ 	.byte	0x08
	.zero		1


	//   ....[4]....
        /*00c0*/ 	.word	0x00000270
        /*00c4*/ 	.word	0x000000ff
        /*00c8*/ 	.word	0x00000010
        /*00cc*/ 	.short	0x0100
        /*00ce*/ 	.byte	0x08
	.zero		1


	//   ....[5]....
        /*00d0*/ 	.word	0x00000280
        /*00d4*/ 	.word	0x000000ff
        /*00d8*/ 	.word	0x00000030
        /*00dc*/ 	.short	0x0100
        /*00de*/ 	.byte	0x08
	.zero		1


	//   ....[6]....
        /*00e0*/ 	.word	0x00000290
        /*00e4*/ 	.word	0x000000ff
        /*00e8*/ 	.word	0x00000018
        /*00ec*/ 	.short	0x0100
        /*00ee*/ 	.byte	0x08
	.zero		1


	//   ....[7]....
        /*00f0*/ 	.word	0x000002a0
        /*00f4*/ 	.word	0x000000ff
        /*00f8*/ 	.word	0x00000038
        /*00fc*/ 	.short	0x0100
        /*00fe*/ 	.byte	0x08
	.zero		1


	//   ....[8]....
        /*0100*/ 	.word	0x00000530
        /*0104*/ 	.word	0x000000ff
        /*0108*/ 	.word	0x00000050
        /*010c*/ 	.short	0x0100
        /*010e*/ 	.byte	0x06
	.zero		1


	//   ....[9]....
        /*0110*/ 	.word	0x00000590
        /*0114*/ 	.word	0x000000ff
        /*0118*/ 	.word	0x00000058
        /*011c*/ 	.short	0x0100
        /*011e*/ 	.byte	0x06
	.zero		1


	//   ....[10]....
        /*0120*/ 	.word	0x000011b0
        /*0124*/ 	.word	0x00000003
        /*0128*/ 	.word	0x00000000
        /*012c*/ 	.short	0x010a
        /*012e*/ 	.byte	0x3f
	.zero		1


	//   ....[11]....
        /*0130*/ 	.word	0x000011f0
        /*0134*/ 	.word	0x00000003
        /*0138*/ 	.word	0x00000000
        /*013c*/ 	.short	0x010a
        /*013e*/ 	.byte	0x3f
	.zero		1


	//   ....[12]....
        /*0140*/ 	.word	0x00001490
        /*0144*/ 	.word	0x000000ff
        /*0148*/ 	.word	0x00000000
        /*014c*/ 	.short	0x010a
        /*014e*/ 	.byte	0x04
	.zero		1


	//   ....[13]....
        /*0150*/ 	.word	0x000014d0
        /*0154*/ 	.word	0x000000ff
        /*0158*/ 	.word	0x00000000
        /*015c*/ 	.short	0x010a
        /*015e*/ 	.byte	0x04
	.zero		1


	//   ....[14]....
        /*0160*/ 	.word	0x00001630
        /*0164*/ 	.word	0x000000ff
        /*0168*/ 	.word	0x00000000
        /*016c*/ 	.short	0x0101
        /*016e*/ 	.byte	0x04
	.zero		1


	//   ....[15]....
        /*0170*/ 	.word	0x00001810
        /*0174*/ 	.word	0x000000ff
        /*0178*/ 	.word	0x00000000
        /*017c*/ 	.short	0x0101
        /*017e*/ 	.byte	0x04
	.zero		1


	//   ....[16]....
        /*0180*/ 	.word	0x00004db0
        /*0184*/ 	.word	0x0000000c
        /*0188*/ 	.word	0x00000020
        /*018c*/ 	.short	0x010a
        /*018e*/ 	.byte	0x3f
	.zero		1


	//   ....[17]....
        /*0190*/ 	.word	0x00005170
        /*0194*/ 	.word	0x00000005
        /*0198*/ 	.word	0x00000058
        /*019c*/ 	.short	0x0101
        /*019e*/ 	.byte	0x3f
	.zero		1


	//   ....[18]....
        /*01a0*/ 	.word	0x00005870
        /*01a4*/ 	.word	0x00000007
        /*01a8*/ 	.word	0x00000000
        /*01ac*/ 	.short	0x010a
        /*01ae*/ 	.byte	0x3f
	.zero		1


	//   ....[19]....
        /*01b0*/ 	.word	0x000058f0
        /*01b4*/ 	.word	0x00000006
        /*01b8*/ 	.word	0x00000000
        /*01bc*/ 	.short	0x010a
        /*01be*/ 	.byte	0x3f
	.zero		1


	//   ....[20]....
        /*01c0*/ 	.word	0x00005980
        /*01c4*/ 	.word	0x00000007
        /*01c8*/ 	.word	0x00000000
        /*01cc*/ 	.short	0x010a
        /*01ce*/ 	.byte	0x3f
	.zero		1


	//   ....[21]....
        /*01d0*/ 	.word	0x00005a10
        /*01d4*/ 	.word	0x00000005
        /*01d8*/ 	.word	0x00000000
        /*01dc*/ 	.short	0x010a
        /*01de*/ 	.byte	0x3f
	.zero		1


	//   ....[22]....
        /*01e0*/ 	.word	0x00005a70
        /*01e4*/ 	.word	0x00000003
        /*01e8*/ 	.word	0x00000000
        /*01ec*/ 	.short	0x010a
        /*01ee*/ 	.byte	0x3f
	.zero		1


	//   ....[23]....
        /*01f0*/ 	.word	0x00005ad0
        /*01f4*/ 	.word	0x00000004
        /*01f8*/ 	.word	0x00000000
        /*01fc*/ 	.short	0x010a
        /*01fe*/ 	.byte	0x3f
	.zero		1


	//   ....[24]....
        /*0200*/ 	.word	0x00005ba0
        /*0204*/ 	.word	0x0000000c
        /*0208*/ 	.word	0x00000020
        /*020c*/ 	.short	0x010a
        /*020e*/ 	.byte	0x3f
	.zero		1


	//   ....[25]....
        /*0210*/ 	.word	0x00005c70
        /*0214*/ 	.word	0x00000007
        /*0218*/ 	.word	0x00000000
        /*021c*/ 	.short	0x010a
        /*021e*/ 	.byte	0x3f
	.zero		1


	//   ....[26]....
        /*0220*/ 	.word	0x00005cc0
        /*0224*/ 	.word	0x00000006
        /*0228*/ 	.word	0x00000000
        /*022c*/ 	.short	0x010a
        /*022e*/ 	.byte	0x3f
	.zero		1


	//   ....[27]....
        /*0230*/ 	.word	0x00005d10
        /*0234*/ 	.word	0x00000007
        /*0238*/ 	.word	0x00000000
        /*023c*/ 	.short	0x010a
        /*023e*/ 	.byte	0x3f
	.zero		1


	//----- nvinfo : EIATTR_NUM_MBARRIERS
	.align		4
.L_35:
        /*0240*/ 	.byte	0x03, 0x38
        /*0242*/ 	.short	0x000a


	//----- nvinfo : EIATTR_EXIT_INSTR_OFFSETS
	.align		4
        /*0244*/ 	.byte	0x04, 0x1c
        /*0246*/ 	.short	(.L_37 - .L_36)


	//   ....[0]....
.L_36:
        /*0248*/ 	.word	0x000005e0


	//   ....[1]....
        /*024c*/ 	.word	0x00000ea0


	//   ....[2]....
        /*0250*/ 	.word	0x00004420


	//   ....[3]....
        /*0254*/ 	.word	0x00004a50


	//   ....[4]....
        /*0258*/ 	.word	0x00005a60


	//----- nvinfo : EIATTR_MAX_THREADS
	.align		4
.L_37:
        /*025c*/ 	.byte	0x04, 0x05
        /*025e*/ 	.short	(.L_39 - .L_38)
.L_38:
        /*0260*/ 	.word	0x00000180
        /*0264*/ 	.word	0x00000001
        /*0268*/ 	.word	0x00000001


	//----- nvinfo : EIATTR_CRS_STACK_SIZE
	.align		4
.L_39:
        /*026c*/ 	.byte	0x04, 0x1e
        /*026e*/ 	.short	(.L_41 - .L_40)
.L_40:
        /*0270*/ 	.word	0x00000000


	//----- nvinfo : EIATTR_CBANK_PARAM_SIZE
	.align		4
.L_41:
        /*0274*/ 	.byte	0x03, 0x19
        /*0276*/ 	.short	0x0470


	//----- nvinfo : EIATTR_PARAM_CBANK
	.align		4
        /*0278*/ 	.byte	0x04, 0x0a
        /*027a*/ 	.short	(.L_43 - .L_42)
	.align		4
.L_42:
        /*027c*/ 	.word	index@(.nv.constant0._ZN7cutlass13device_kernelINS_4gemm6kernel13GemmUniversalIN4cute5tupleIJiiiiEEENS1_10collective13CollectiveMmaINS1_34MainloopSm90TmaGmmaWarpSpecializedILi4ENS5_IJNS4_1CILi1EEESB_SB_EEENS1_35KernelTmaWarpSpecializedCooperativeEEENS5_IJNSA_ILi128EEENSA_ILi64EEENSA_ILi32EEEEEENS_10bfloat16_tENS5_IJlSB_lEEESJ_SK_NS4_8TiledMMAINS4_8MMA_AtomIJNS4_4SM904GMMA27MMA_64x64x16_F32BF16BF16_SSILNSO_5MajorE0ELSQ_0ELNSO_7ScaleInE1ELSR_1EEEEEENS4_6LayoutINS5_IJNSA_ILi2EEESB_SB_EEENS5_IJSB_NSA_ILi0EEESX_EEEEENS5_IJNS4_10UnderscoreES10_S10_EEEEENS4_13SM90_TMA_LOADENS4_14ComposedLayoutINS4_7SwizzleILi2ELi4ELi3EEENS4_18smem_ptr_flag_bitsILi16EEENSU_INS5_IJNSA_ILi8EEESH_EEENS5_IJSH_SB_EEEEEEEvNS4_8identityES13_S1D_vS1E_EENS_8epilogue10collective6detail29Sm90TmaWarpSpecializedAdapterINS1H_15DefaultEpilogueISJ_SK_SK_NS1G_6thread17LinearCombinationISJ_Li1EffLNS1L_9ScaleType4KindE0ELNS_15FloatRoundStyleE2ESJ_EENS1_15EpilogueDefaultEEEEEvvEEEEvNT_6ParamsE)
        /*0280*/ 	.short	0x0210
        /*0282*/ 	.short	0x0470


	//----- nvinfo : EIATTR_SW_WAR
	.align		4
.L_43:
        /*0284*/ 	.byte	0x04, 0x36
        /*0286*/ 	.short	(.L_45 - .L_44)
.L_44:
        /*0288*/ 	.word	0x00000008
.L_45:


//--------------------- .nv.callgraph             --------------------------
	.section	.nv.callgraph,"",@"SHT_CUDA_CALLGRAPH"
	.align	4
	.sectionentsize	8
	.align		4
        /*0000*/ 	.word	0x00000000
	.align		4
        /*0004*/ 	.word	0xffffffff
	.align		4
        /*0008*/ 	.word	index@(_ZN7cutlass13device_kernelINS_4gemm6kernel13GemmUniversalIN4cute5tupleIJiiiiEEENS1_10collective13CollectiveMmaINS1_34MainloopSm90TmaGmmaWarpSpecializedILi4ENS5_IJNS4_1CILi1EEESB_SB_EEENS1_35KernelTmaWarpSpecializedCooperativeEEENS5_IJNSA_ILi128EEENSA_ILi64EEENSA_ILi32EEEEEENS_10bfloat16_tENS5_IJlSB_lEEESJ_SK_NS4_8TiledMMAINS4_8MMA_AtomIJNS4_4SM904GMMA27MMA_64x64x16_F32BF16BF16_SSILNSO_5MajorE0ELSQ_0ELNSO_7ScaleInE1ELSR_1EEEEEENS4_6LayoutINS5_IJNSA_ILi2EEESB_SB_EEENS5_IJSB_NSA_ILi0EEESX_EEEEENS5_IJNS4_10UnderscoreES10_S10_EEEEENS4_13SM90_TMA_LOADENS4_14ComposedLayoutINS4_7SwizzleILi2ELi4ELi3EEENS4_18smem_ptr_flag_bitsILi16EEENSU_INS5_IJNSA_ILi8EEESH_EEENS5_IJSH_SB_EEEEEEEvNS4_8identityES13_S1D_vS1E_EENS_8epilogue10collective6detail29Sm90TmaWarpSpecializedAdapterINS1H_15DefaultEpilogueISJ_SK_SK_NS1G_6thread17LinearCombinationISJ_Li1EffLNS1L_9ScaleType4KindE0ELNS_15FloatRoundStyleE2ESJ_EENS1_15EpilogueDefaultEEEEEvvEEEEvNT_6ParamsE)
	.align		4
        /*000c*/ 	.word	index@(__assertfail)
	.align		4
        /*0010*/ 	.word	0x00000000
	.align		4
        /*0014*/ 	.word	0xfffffffe
	.align		4
        /*0018*/ 	.word	0x00000000
	.align		4
        /*001c*/ 	.word	0xfffffffd
	.align		4
        /*0020*/ 	.word	0x00000000
	.align		4
        /*0024*/ 	.word	0xfffffffc


//--------------------- .nv.constant4             --------------------------
	.section	.nv.constant4,"a",@progbits
	.align	8
	.align		8
.nv.constant4:
        /*0000*/ 	.dword	__assertfail
	.align		8
        /*0008*/ 	.dword	__unnamed_1
	.align		8
        /*0010*/ 	.dword	_ZN39_INTERNAL_4ed21dee_4_k_cu_bdf9f988_29134cuda3std3__45__cpo5beginE
	.align		8
        /*0018*/ 	.dword	_ZN39_INTERNAL_4ed21dee_4_k_cu_bdf9f988_29134cuda3std3__45__cpo3endE
	.align		8
        /*0020*/ 	.dword	_ZN39_INTERNAL_4ed21dee_4_k_cu_bdf9f988_29134cuda3std3__45__cpo6cbeginE
	.align		8
        /*0028*/ 	.dword	_ZN39_INTERNAL_4ed21dee_4_k_cu_bdf9f988_29134cuda3std3__45__cpo4cendE
	.align		8
        /*0030*/ 	.dword	_ZN39_INTERNAL_4ed21dee_4_k_cu_bdf9f988_29134cuda3std3__441_GLOBAL__N__4ed21dee_4_k_cu_bdf9f988_29136ignoreE
	.align		8
        /*0038*/ 	.dword	_ZN39_INTERNAL_4ed21dee_4_k_cu_bdf9f988_29134cuda3std3__419piecewise_constructE
	.align		8
        /*0040*/ 	.dword	_ZN39_INTERNAL_4ed21dee_4_k_cu_bdf9f988_29134cuda3std3__48in_placeE
	.align		8
        /*0048*/ 	.dword	_ZN39_INTERNAL_4ed21dee_4_k_cu_bdf9f988_29134cuda3std6ranges3__45__cpo4swapE
	.align		8
        /*0050*/ 	.dword	_ZN39_INTERNAL_4ed21dee_4_k_cu_bdf9f988_29134cuda3std6ranges3__45__cpo9iter_moveE
	.align		8
        /*0058*/ 	.dword	_ZN39_INTERNAL_4ed21dee_4_k_cu_bdf9f988_29134cute7productE
	.align		8
        /*0060*/ 	.dword	_ZN39_INTERNAL_4ed21dee_4_k_cu_bdf9f988_29134cute1_E
	.align		8
        /*0068*/ 	.dword	$str$22
	.align		8
        /*0070*/ 	.dword	$str$23


//--------------------- .text._ZN7cutlass13device_kernelINS_4gemm6kernel13GemmUniversalIN4cute5tupleIJiiiiEEENS1_10collective13CollectiveMmaINS1_34MainloopSm90TmaGmmaWarpSpecializedILi4ENS5_IJNS4_1CILi1EEESB_SB_EEENS1_35KernelTmaWarpSpecializedCooperativeEEENS5_IJNSA_ILi128EEENSA_ILi64EEENSA_ILi32EEEEEENS_10bfloat16_tENS5_IJlSB_lEEESJ_SK_NS4_8TiledMMAINS4_8MMA_AtomIJNS4_4SM904GMMA27MMA_64x64x16_F32BF16BF16_SSILNSO_5MajorE0ELSQ_0ELNSO_7ScaleInE1ELSR_1EEEEEENS4_6LayoutINS5_IJNSA_ILi2EEESB_SB_EEENS5_IJSB_NSA_ILi0EEESX_EEEEENS5_IJNS4_10UnderscoreES10_S10_EEEEENS4_13SM90_TMA_LOADENS4_14ComposedLayoutINS4_7SwizzleILi2ELi4ELi3EEENS4_18smem_ptr_flag_bitsILi16EEENSU_INS5_IJNSA_ILi8EEESH_EEENS5_IJSH_SB_EEEEEEEvNS4_8identityES13_S1D_vS1E_EENS_8epilogue10collective6detail29Sm90TmaWarpSpecializedAdapterINS1H_15DefaultEpilogueISJ_SK_SK_NS1G_6thread17LinearCombinationISJ_Li1EffLNS1L_9ScaleType4KindE0ELNS_15FloatRoundStyleE2ESJ_EENS1_15EpilogueDefaultEEEEEvvEEEEvNT_6ParamsE --------------------------
	.section	.text._ZN7cutlass13device_kernelINS_4gemm6kernel13GemmUniversalIN4cute5tupleIJiiiiEEENS1_10collective13CollectiveMmaINS1_34MainloopSm90TmaGmmaWarpSpecializedILi4ENS5_IJNS4_1CILi1EEESB_SB_EEENS1_35KernelTmaWarpSpecializedCooperativeEEENS5_IJNSA_ILi128EEENSA_ILi64EEENSA_ILi32EEEEEENS_10bfloat16_tENS5_IJlSB_lEEESJ_SK_NS4_8TiledMMAINS4_8MMA_AtomIJNS4_4SM904GMMA27MMA_64x64x16_F32BF16BF16_SSILNSO_5MajorE0ELSQ_0ELNSO_7ScaleInE1ELSR_1EEEEEENS4_6LayoutINS5_IJNSA_ILi2EEESB_SB_EEENS5_IJSB_NSA_ILi0EEESX_EEEEENS5_IJNS4_10UnderscoreES10_S10_EEEEENS4_13SM90_TMA_LOADENS4_14ComposedLayoutINS4_7SwizzleILi2ELi4ELi3EEENS4_18smem_ptr_flag_bitsILi16EEENSU_INS5_IJNSA_ILi8EEESH_EEENS5_IJSH_SB_EEEEEEEvNS4_8identityES13_S1D_vS1E_EENS_8epilogue10collective6detail29Sm90TmaWarpSpecializedAdapterINS1H_15DefaultEpilogueISJ_SK_SK_NS1G_6thread17LinearCombinationISJ_Li1EffLNS1L_9ScaleType4KindE0ELNS_15FloatRoundStyleE2ESJ_EENS1_15EpilogueDefaultEEEEEvvEEEEvNT_6ParamsE,"ax",@progbits
	.align	128
.text._ZN7cutlass13device_kernelINS_4gemm6kernel13GemmUniversalIN4cute5tupleIJiiiiEEENS1_10collective13CollectiveMmaINS1_34MainloopSm90TmaGmmaWarpSpecializedILi4ENS5_IJNS4_1CILi1EEESB_SB_EEENS1_35KernelTmaWarpSpecializedCooperativeEEENS5_IJNSA_ILi128EEENSA_ILi64EEENSA_ILi32EEEEEENS_10bfloat16_tENS5_IJlSB_lEEESJ_SK_NS4_8TiledMMAINS4_8MMA_AtomIJNS4_4SM904GMMA27MMA_64x64x16_F32BF16BF16_SSILNSO_5MajorE0ELSQ_0ELNSO_7ScaleInE1ELSR_1EEEEEENS4_6LayoutINS5_IJNSA_ILi2EEESB_SB_EEENS5_IJSB_NSA_ILi0EEESX_EEEEENS5_IJNS4_10UnderscoreES10_S10_EEEEENS4_13SM90_TMA_LOADENS4_14ComposedLayoutINS4_7SwizzleILi2ELi4ELi3EEENS4_18smem_ptr_flag_bitsILi16EEENSU_INS5_IJNSA_ILi8EEESH_EEENS5_IJSH_SB_EEEEEEEvNS4_8identityES13_S1D_vS1E_EENS_8epilogue10collective6detail29Sm90TmaWarpSpecializedAdapterINS1H_15DefaultEpilogueISJ_SK_SK_NS1G_6thread17LinearCombinationISJ_Li1EffLNS1L_9ScaleType4KindE0ELNS_15FloatRoundStyleE2ESJ_EENS1_15EpilogueDefaultEEEEEvvEEEEvNT_6ParamsE:
        .type           _ZN7cutlass13device_kernelINS_4gemm6kernel13GemmUniversalIN4cute5tupleIJiiiiEEENS1_10collective13CollectiveMmaINS1_34MainloopSm90TmaGmmaWarpSpecializedILi4ENS5_IJNS4_1CILi1EEESB_SB_EEENS1_35KernelTmaWarpSpecializedCooperativeEEENS5_IJNSA_ILi128EEENSA_ILi64EEENSA_ILi32EEEEEENS_10bfloat16_tENS5_IJlSB_lEEESJ_SK_NS4_8TiledMMAINS4_8MMA_AtomIJNS4_4SM904GMMA27MMA_64x64x16_F32BF16BF16_SSILNSO_5MajorE0ELSQ_0ELNSO_7ScaleInE1ELSR_1EEEEEENS4_6LayoutINS5_IJNSA_ILi2EEESB_SB_EEENS5_IJSB_NSA_ILi0EEESX_EEEEENS5_IJNS4_10UnderscoreES10_S10_EEEEENS4_13SM90_TMA_LOADENS4_14ComposedLayoutINS4_7SwizzleILi2ELi4ELi3EEENS4_18smem_ptr_flag_bitsILi16EEENSU_INS5_IJNSA_ILi8EEESH_EEENS5_IJSH_SB_EEEEEEEvNS4_8identityES13_S1D_vS1E_EENS_8epilogue10collective6detail29Sm90TmaWarpSpecializedAdapterINS1H_15DefaultEpilogueISJ_SK_SK_NS1G_6thread17LinearCombinationISJ_Li1EffLNS1L_9ScaleType4KindE0ELNS_15FloatRoundStyleE2ESJ_EENS1_15EpilogueDefaultEEEEEvvEEEEvNT_6ParamsE,@function
        .size           _ZN7cutlass13device_kernelINS_4gemm6kernel13GemmUniversalIN4cute5tupleIJiiiiEEENS1_10collective13CollectiveMmaINS1_34MainloopSm90TmaGmmaWarpSpecializedILi4ENS5_IJNS4_1CILi1EEESB_SB_EEENS1_35KernelTmaWarpSpecializedCooperativeEEENS5_IJNSA_ILi128EEENSA_ILi64EEENSA_ILi32EEEEEENS_10bfloat16_tENS5_IJlSB_lEEESJ_SK_NS4_8TiledMMAINS4_8MMA_AtomIJNS4_4SM904GMMA27MMA_64x64x16_F32BF16BF16_SSILNSO_5MajorE0ELSQ_0ELNSO_7ScaleInE1ELSR_1EEEEEENS4_6LayoutINS5_IJNSA_ILi2EEESB_SB_EEENS5_IJSB_NSA_ILi0EEESX_EEEEENS5_IJNS4_10UnderscoreES10_S10_EEEEENS4_13SM90_TMA_LOADENS4_14ComposedLayoutINS4_7SwizzleILi2ELi4ELi3EEENS4_18smem_ptr_flag_bitsILi16EEENSU_INS5_IJNSA_ILi8EEESH_EEENS5_IJSH_SB_EEEEEEEvNS4_8identityES13_S1D_vS1E_EENS_8epilogue10collective6detail29Sm90TmaWarpSpecializedAdapterINS1H_15DefaultEpilogueISJ_SK_SK_NS1G_6thread17LinearCombinationISJ_Li1EffLNS1L_9ScaleType4KindE0ELNS_15FloatRoundStyleE2ESJ_EENS1_15EpilogueDefaultEEEEEvvEEEEvNT_6ParamsE,(.L_x_130 - _ZN7cutlass13device_kernelINS_4gemm6kernel13GemmUniversalIN4cute5tupleIJiiiiEEENS1_10collective13CollectiveMmaINS1_34MainloopSm90TmaGmmaWarpSpecializedILi4ENS5_IJNS4_1CILi1EEESB_SB_EEENS1_35KernelTmaWarpSpecializedCooperativeEEENS5_IJNSA_ILi128EEENSA_ILi64EEENSA_ILi32EEEEEENS_10bfloat16_tENS5_IJlSB_lEEESJ_SK_NS4_8TiledMMAINS4_8MMA_AtomIJNS4_4SM904GMMA27MMA_64x64x16_F32BF16BF16_SSILNSO_5MajorE0ELSQ_0ELNSO_7ScaleInE1ELSR_1EEEEEENS4_6LayoutINS5_IJNSA_ILi2EEESB_SB_EEENS5_IJSB_NSA_ILi0EEESX_EEEEENS5_IJNS4_10UnderscoreES10_S10_EEEEENS4_13SM90_TMA_LOADENS4_14ComposedLayoutINS4_7SwizzleILi2ELi4ELi3EEENS4_18smem_ptr_flag_bitsILi16EEENSU_INS5_IJNSA_ILi8EEESH_EEENS5_IJSH_SB_EEEEEEEvNS4_8identityES13_S1D_vS1E_EENS_8epilogue10collective6detail29Sm90TmaWarpSpecializedAdapterINS1H_15DefaultEpilogueISJ_SK_SK_NS1G_6thread17LinearCombinationISJ_Li1EffLNS1L_9ScaleType4KindE0ELNS_15FloatRoundStyleE2ESJ_EENS1_15EpilogueDefaultEEEEEvvEEEEvNT_6ParamsE)
        .other          _ZN7cutlass13device_kernelINS_4gemm6kernel13GemmUniversalIN4cute5tupleIJiiiiEEENS1_10collective13CollectiveMmaINS1_34MainloopSm90TmaGmmaWarpSpecializedILi4ENS5_IJNS4_1CILi1EEESB_SB_EEENS1_35KernelTmaWarpSpecializedCooperativeEEENS5_IJNSA_ILi128EEENSA_ILi64EEENSA_ILi32EEEEEENS_10bfloat16_tENS5_IJlSB_lEEESJ_SK_NS4_8TiledMMAINS4_8MMA_AtomIJNS4_4SM904GMMA27MMA_64x64x16_F32BF16BF16_SSILNSO_5MajorE0ELSQ_0ELNSO_7ScaleInE1ELSR_1EEEEEENS4_6LayoutINS5_IJNSA_ILi2EEESB_SB_EEENS5_IJSB_NSA_ILi0EEESX_EEEEENS5_IJNS4_10UnderscoreES10_S10_EEEEENS4_13SM90_TMA_LOADENS4_14ComposedLayoutINS4_7SwizzleILi2ELi4ELi3EEENS4_18smem_ptr_flag_bitsILi16EEENSU_INS5_IJNSA_ILi8EEESH_EEENS5_IJSH_SB_EEEEEEEvNS4_8identityES13_S1D_vS1E_EENS_8epilogue10collective6detail29Sm90TmaWarpSpecializedAdapterINS1H_15DefaultEpilogueISJ_SK_SK_NS1G_6thread17LinearCombinationISJ_Li1EffLNS1L_9ScaleType4KindE0ELNS_15FloatRoundStyleE2ESJ_EENS1_15EpilogueDefaultEEEEEvvEEEEvNT_6ParamsE,@"STO_CUDA_ENTRY STV_DEFAULT"
_ZN7cutlass13device_kernelINS_4gemm6kernel13GemmUniversalIN4cute5tupleIJiiiiEEENS1_10collective13CollectiveMmaINS1_34MainloopSm90TmaGmmaWarpSpecializedILi4ENS5_IJNS4_1CILi1EEESB_SB_EEENS1_35KernelTmaWarpSpecializedCooperativeEEENS5_IJNSA_ILi128EEENSA_ILi64EEENSA_ILi32EEEEEENS_10bfloat16_tENS5_IJlSB_lEEESJ_SK_NS4_8TiledMMAINS4_8MMA_AtomIJNS4_4SM904GMMA27MMA_64x64x16_F32BF16BF16_SSILNSO_5MajorE0ELSQ_0ELNSO_7ScaleInE1ELSR_1EEEEEENS4_6LayoutINS5_IJNSA_ILi2EEESB_SB_EEENS5_IJSB_NSA_ILi0EEESX_EEEEENS5_IJNS4_10UnderscoreES10_S10_EEEEENS4_13SM90_TMA_LOADENS4_14ComposedLayoutINS4_7SwizzleILi2ELi4ELi3EEENS4_18smem_ptr_flag_bitsILi16EEENSU_INS5_IJNSA_ILi8EEESH_EEENS5_IJSH_SB_EEEEEEEvNS4_8identityES13_S1D_vS1E_EENS_8epilogue10collective6detail29Sm90TmaWarpSpecializedAdapterINS1H_15DefaultEpilogueISJ_SK_SK_NS1G_6thread17LinearCombinationISJ_Li1EffLNS1L_9ScaleType4KindE0ELNS_15FloatRoundStyleE2ESJ_EENS1_15EpilogueDefaultEEEEEvvEEEEvNT_6ParamsE:
[----:B------:R-:W0:Y:S01]  /*0000*/  LDC R1, c[0x0][0x28] ;  /* 0x00000a00ff017b82 */ /* 0x000e220000000800 */
[----:B------:R-:W1:Y:S01]  /*0010*/  S2R R18, SR_TID.X ;  /* 0x0000000000127919 */ /* 0x000e620000002100 */
[----:B------:R-:W-:Y:S01]  /*0020*/  ELECT P0, URZ, PT ;  /* 0x00000000003f782f */ /* 0x000fe20003800000 */
[----:B------:R-:W-:Y:S01]  /*0030*/  BSSY B0, `(.L_x_0) ;  /* 0x000000f000007945 */ /* 0x000fe20003800000 */
[--C-:B-1----:R-:W-:Y:S02]  /*0040*/  SHF.R.U32.HI R0, RZ, 0x5, R18.reuse ;  /* 0x00000005ff007819 */ /* 0x102fe40000011612 */
[----:B------:R-:W-:-:S03]  /*0050*/  SHF.R.U32.HI R22, RZ, 0x7, R18 ;  /* 0x00000007ff167819 */ /* 0x000fc60000011612 */
[----:B------:R-:W1:Y:S04]  /*0060*/  SHFL.IDX PT, R5, R0, RZ, 0x1f ;  /* 0x00001fff00057589 */ /* 0x000e6800000e0000 */
[----:B------:R2:W3:Y:S01]  /*0070*/  SHFL.IDX PT, R8, R22, RZ, 0x1f ;  /* 0x00001fff16087589 */ /* 0x0004e200000e0000 */
[----:B-1----:R-:W-:-:S13]  /*0080*/  ISETP.NE.OR P0, PT, R5, RZ, !P0 ;  /* 0x000000ff0500720c */ /* 0x002fda0004705670 */
[----:B0-23--:R-:W-:Y:S05]  /*0090*/  @P0 BRA `(.L_x_1) ;  /* 0x0000000000200947 */ /* 0x00dfea0003800000 */
[----:B------:R-:W-:Y:S02]  /*00a0*/  ULDC.64 UR4, c[0x0][0x198] ;  /* 0x0000660000047ab9 */ /* 0x000fe40000000a00 */
[----:B------:R-:W-:Y:S02]  /*00b0*/  UIADD3 UR6, UP0, UR4, 0xf0, URZ ;  /* 0x000000f004067890 */ /* 0x000fe4000ff1e03f */
[----:B------:R-:W-:Y:S02]  /*00c0*/  UIADD3 UR4, UP1, UR4, 0x1f0, URZ ;  /* 0x000001f004047890 */ /* 0x000fe4000ff3e03f */
[----:B------:R-:W-:Y:S02]  /*00d0*/  UIADD3.X UR7, URZ, UR5, URZ, UP0, !UPT ;  /* 0x000000053f077290 */ /* 0x000fe400087fe43f */
[----:B------:R-:W-:-:S07]  /*00e0*/  UIADD3.X UR5, URZ, UR5, URZ, UP1, !UPT ;  /* 0x000000053f057290 */ /* 0x000fce0008ffe43f */
[----:B------:R0:W-:Y:S02]  /*00f0*/  UTMACCTL.PF [UR6] ;  /* 0x00000000060079b9 */ /* 0x0001e40008040000 */
[----:B------:R0:W-:Y:S02]  /*0100*/  UTMACCTL.PF [UR4] ;  /* 0x00000000040079b9 */ /* 0x0001e40008040000 */
[----:B0-----:R-:W-:Y:S01]  /*0110*/  NOP ;  /* 0x0000000000007918 */ /* 0x001fe20000000000 */
.L_x_1:
[----:B------:R-:W-:Y:S05]  /*0120*/  BSYNC B0 ;  /* 0x0000000000007941 */ /* 0x000fea0003800000 */
.L_x_0:
[----:B------:R-:W0:Y:S02]  /*0130*/  SHFL.IDX PT, R2, R0, RZ, 0x1f ;  /* 0x00001fff00027589 */ /* 0x000e2400000e0000 */
[----:B0-----:R-:W-:-:S13]  /*0140*/  ISETP.NE.AND P0, PT, R2, RZ, PT ;  /* 0x000000ff0200720c */ /* 0x001fda0003f05270 */
[----:B------:R-:W-:Y:S05]  /*0150*/  @P0 BRA `(.L_x_2) ;  /* 0x0000000000580947 */ /* 0x000fea0003800000 */
[----:B------:R-:W0:Y:S01]  /*0160*/  S2UR UR8, SR_CgaCtaId ;  /* 0x00000000000879c3 */ /* 0x000e220000008800 */
[----:B------:R-:W-:Y:S01]  /*0170*/  UMOV UR4, 0x400 ;  /* 0x0000040000047882 */ /* 0x000fe20000000000 */
[----:B------:R-:W-:Y:S01]  /*0180*/  UMOV UR5, 0x1 ;  /* 0x0000000100057882 */ /* 0x000fe20000000000 */
[----:B------:R-:W-:Y:S01]  /*0190*/  UMOV UR6, 0x100 ;  /* 0x0000010000067882 */ /* 0x000fe20000000000 */
[----:B------:R-:W-:Y:S01]  /*01a0*/  ELECT P0, URZ, PT ;  /* 0x00000000003f782f */ /* 0x000fe20003800000 */
[----:B------:R-:W-:-:S04]  /*01b0*/  UIADD3 UR6, -UR6, 0x100000, URZ ;  /* 0x0010000006067890 */ /* 0x000fc8000fffe13f */
[----:B------:R-:W-:Y:S02]  /*01c0*/  USHF.L.U32 UR7, UR6, 0xb, URZ ;  /* 0x0000000b06077899 */ /* 0x000fe4000800063f */
[----:B------:R-:W-:Y:S02]  /*01d0*/  USHF.L.U32 UR6, UR6, 0x1, URZ ;  /* 0x0000000106067899 */ /* 0x000fe4000800063f */
[----:B0-----:R-:W-:Y:S02]  /*01e0*/  ULEA UR8, UR8, UR4, 0x18 ;  /* 0x0000000408087291 */ /* 0x001fe4000f8ec03f */
[----:B------:R-:W-:-:S04]  /*01f0*/  UIADD3 UR4, -UR5, 0x100000, URZ ;  /* 0x0010000005047890 */ /* 0x000fc8000fffe13f */
[----:B------:R-:W-:Y:S02]  /*0200*/  USHF.L.U32 UR5, UR4, 0xb, URZ ;  /* 0x0000000b04057899 */ /* 0x000fe4000800063f */
[----:B------:R-:W-:Y:S01]  /*0210*/  USHF.L.U32 UR4, UR4, 0x1, URZ ;  /* 0x0000000104047899 */ /* 0x000fe2000800063f */
[----:B------:R-:W0:Y:S11]  /*0220*/  FENCE.VIEW.ASYNC.S ;  /* 0x00000000000073c6 */ /* 0x000e360000000000 */
[----:B0-----:R0:W1:Y:S01]  /*0230*/  SYNCS.EXCH.64 URZ, [UR8], UR4 ;  /* 0x00000004083f75b2 */ /* 0x0010620008000100 */
[----:B------:R0:W2:Y:S01]  /*0240*/  SYNCS.EXCH.64 URZ, [UR8+0x20], UR6 ;  /* 0x00002006083f75b2 */ /* 0x0000a20008000100 */
[----:B------:R0:W3:Y:S01]  /*0250*/  SYNCS.EXCH.64 URZ, [UR8+0x8], UR4 ;  /* 0x00000804083f75b2 */ /* 0x0000e20008000100 */
[----:B------:R0:W4:Y:S01]  /*0260*/  SYNCS.EXCH.64 URZ, [UR8+0x28], UR6 ;  /* 0x00002806083f75b2 */ /* 0x0001220008000100 */
[----:B------:R0:W0:Y:S01]  /*0270*/  SYNCS.EXCH.64 URZ, [UR8+0x10], UR4 ;  /* 0x00001004083f75b2 */ /* 0x0000220008000100 */
[----:B------:R0:W0:Y:S01]  /*0280*/  SYNCS.EXCH.64 URZ, [UR8+0x30], UR6 ;  /* 0x00003006083f75b2 */ /* 0x0000220008000100 */
[----:B------:R0:W0:Y:S01]  /*0290*/  SYNCS.EXCH.64 URZ, [UR8+0x18], UR4 ;  /* 0x00001804083f75b2 */ /* 0x0000220008000100 */
[----:B------:R0:W0:Y:S01]  /*02a0*/  SYNCS.EXCH.64 URZ, [UR8+0x38], UR6 ;  /* 0x00003806083f75b2 */ /* 0x0000220008000100 */
[----:B------:R-:W-:Y:S01]  /*02b0*/  NOP ;  /* 0x0000000000007918 */ /* 0x000fe20000000000 */
.L_x_2:
[----:B------:R-:W5:Y:S01]  /*02c0*/  SHFL.IDX PT, R0, R0, RZ, 0x1f ;  /* 0x00001fff00007589 */ /* 0x000f6200000e0000 */
[----:B------:R-:W-:Y:S01]  /*02d0*/  ELECT P0, URZ, PT ;  /* 0x00000000003f782f */ /* 0x000fe20003800000 */
[----:B------:R-:W1:Y:S01]  /*02e0*/  LDC R2, c[0x0][0x65c] ;  /* 0x00019700ff027b82 */ /* 0x000e620000000800 */
[----:B------:R-:W-:Y:S01]  /*02f0*/  SHF.R.S32.HI R6, RZ, 0x1f, R5 ;  /* 0x0000001fff067819 */ /* 0x000fe20000011405 */
[----:B------:R-:W2:Y:S01]  /*0300*/  S2R R3, SR_CTAID.Y ;  /* 0x0000000000037919 */ /* 0x000ea20000002600 */
[----:B0-----:R-:W-:Y:S01]  /*0310*/  UMOV UR4, 0x20 ;  /* 0x0000002000047882 */ /* 0x001fe20000000000 */
[----:B------:R-:W-:Y:S01]  /*0320*/  ISETP.NE.AND P2, PT, R8, RZ, PT ;  /* 0x000000ff0800720c */ /* 0x000fe20003f45270 */
[----:B------:R-:W-:Y:S01]  /*0330*/  NOP ;  /* 0x0000000000007918 */ /* 0x000fe20000000000 */
[----:B------:R-:W0:Y:S01]  /*0340*/  S2R R4, SR_CTAID.X ;  /* 0x0000000000047919 */ /* 0x000e220000002500 */
[----:B------:R-:W-:Y:S01]  /*0350*/  LEA.HI R6, R6, R5, RZ, 0x2 ;  /* 0x0000000506067211 */ /* 0x000fe200078f10ff */
[----:B------:R-:W-:Y:S01]  /*0360*/  NOP ;  /* 0x0000000000007918 */ /* 0x000fe20000000000 */
[----:B-----5:R-:W-:-:S02]  /*0370*/  ISETP.NE.OR P0, PT, R0, RZ, !P0 ;  /* 0x000000ff0000720c */ /* 0x020fc40004705670 */
[----:B-1----:R-:W-:-:S04]  /*0380*/  ISETP.NE.AND P3, PT, R2, 0x1, PT ;  /* 0x000000010200780c */ /* 0x002fc80003f65270 */
[----:B------:R-:W-:Y:S02]  /*0390*/  P2R R0, PR, RZ, 0x8 ;  /* 0x00000008ff007803 */ /* 0x000fe40000000000 */
[----:B------:R-:W-:-:S05]  /*03a0*/  LOP3.LUT R0, R6, 0xfffffffc, RZ, 0xc0, !PT ;  /* 0xfffffffc06007812 */ /* 0x000fca00078ec0ff */
[----:B------:R-:W-:Y:S01]  /*03b0*/  VOTEU.ALL UP0, P0 ;  /* 0x00000000003f7886 */ /* 0x000fe20000000000 */
[----:B------:R-:W-:Y:S01]  /*03c0*/  IMAD.IADD R0, R5, 0x1, -R0 ;  /* 0x0000000105007824 */ /* 0x000fe200078e0a00 */
[----:B------:R-:W0:Y:S01]  /*03d0*/  @P3 LDC R17, c[0x0][0x10] ;  /* 0x00000400ff113b82 */ /* 0x000e220000000800 */
[----:B------:R-:W-:Y:S01]  /*03e0*/  VOTEU.ALL UP1, P0 ;  /* 0x00000000003f7886 */ /* 0x000fe20000020000 */
[----:B--2---:R-:W-:Y:S01]  /*03f0*/  @P3 IMAD.MOV.U32 R6, RZ, RZ, R3 ;  /* 0x000000ffff063224 */ /* 0x004fe200078e0003 */
[----:B------:R-:W-:Y:S01]  /*0400*/  @!UP0 UMOV UR6, 0x400 ;  /* 0x0000040000068882 */ /* 0x000fe20000000000 */
[----:B------:R-:W-:-:S04]  /*0410*/  @!UP0 UIADD3 UR4, -UR4, 0x100000, URZ ;  /* 0x0010000004048890 */ /* 0x000fc8000fffe13f */
[----:B------:R-:W-:Y:S02]  /*0420*/  @!UP0 USHF.L.U32 UR5, UR4, 0xb, URZ ;  /* 0x0000000b04058899 */ /* 0x000fe4000800063f */
[----:B------:R-:W-:Y:S01]  /*0430*/  @!UP0 USHF.L.U32 UR4, UR4, 0x1, URZ ;  /* 0x0000000104048899 */ /* 0x000fe2000800063f */
[----:B------:R-:W-:Y:S02]  /*0440*/  @P3 IMAD.MOV.U32 R7, RZ, RZ, RZ ;  /* 0x000000ffff073224 */ /* 0x000fe400078e00ff */
[----:B------:R-:W-:Y:S01]  /*0450*/  IMAD.MOV.U32 R5, RZ, RZ, RZ ;  /* 0x000000ffff057224 */ /* 0x000fe200078e00ff */
[----:B------:R-:W1:Y:S01]  /*0460*/  @!UP0 S2UR UR7, SR_CgaCtaId ;  /* 0x00000000000789c3 */ /* 0x000e620000008800 */
[----:B------:R-:W-:-:S07]  /*0470*/  @P3 IMAD.MOV.U32 R11, RZ, RZ, RZ ;  /* 0x000000ffff0b3224 */ /* 0x000fce00078e00ff */
[----:B------:R-:W2:Y:S01]  /*0480*/  @!P3 LDC R9, c[0x0][0xc] ;  /* 0x00000300ff09bb82 */ /* 0x000ea20000000800 */
[----:B0-----:R-:W-:-:S04]  /*0490*/  @P3 IMAD.WIDE.U32 R16, R4, R17, R6 ;  /* 0x0000001104103225 */ /* 0x001fc800078e0006 */
[----:B------:R-:W-:Y:S01]  /*04a0*/  @P3 IMAD.IADD R17, R17, 0x1, R11 ;  /* 0x0000000111113824 */ /* 0x000fe200078e020b */
[----:B-1----:R-:W-:Y:S01]  /*04b0*/  @!UP0 ULEA UR6, UR7, UR6, 0x18 ;  /* 0x0000000607068291 */ /* 0x002fe2000f8ec03f */
[----:B------:R-:W-:Y:S01]  /*04c0*/  VOTEU.ALL UP0, P0 ;  /* 0x00000000003f7886 */ /* 0x000fe20000000000 */
[----:B------:R-:W-:-:S04]  /*04d0*/  ISETP.NE.AND P0, PT, R0, 0x3, PT ;  /* 0x000000030000780c */ /* 0x000fc80003f05270 */
[----:B------:R-:W-:Y:S01]  /*04e0*/  ISETP.EQ.OR P0, PT, R0, RZ, !P0 ;  /* 0x000000ff0000720c */ /* 0x000fe20004702670 */
[----:B--2---:R-:W-:-:S03]  /*04f0*/  @!P3 IMAD.WIDE.U32 R6, R9, R3, R4 ;  /* 0x000000030906b225 */ /* 0x004fc600078e0004 */
[C---:B------:R-:W-:Y:S01]  /*0500*/  ISETP.EQ.AND P0, PT, R8.reuse, RZ, P0 ;  /* 0x000000ff0800720c */ /* 0x040fe20000702270 */
[----:B------:R-:W-:Y:S01]  /*0510*/  VIADD R8, R8, 0xffffffff ;  /* 0xffffffff08087836 */ /* 0x000fe20000000000 */
[----:B------:R-:W0:Y:S02]  /*0520*/  FENCE.VIEW.ASYNC.S ;  /* 0x00000000000073c6 */ /* 0x000e240000000000 */
[----:B0-----:R0:W3:Y:S01]  /*0530*/  @!UP0 SYNCS.EXCH.64 URZ, [UR6+0x50], UR4 ;  /* 0x00005004063f85b2 */ /* 0x0010e20008000100 */
[----:B------:R-:W-:Y:S01]  /*0540*/  @!P3 IMAD.MOV.U32 R16, RZ, RZ, R6 ;  /* 0x000000ffff10b224 */ /* 0x000fe200078e0006 */
[----:B------:R-:W-:Y:S01]  /*0550*/  SEL R19, RZ, 0x1, !P0 ;  /* 0x00000001ff137807 */ /* 0x000fe20004000000 */
[----:B------:R-:W-:Y:S01]  /*0560*/  @!P3 IMAD.MOV.U32 R17, RZ, RZ, R7 ;  /* 0x000000ffff11b224 */ /* 0x000fe200078e0007 */
[----:B------:R-:W-:-:S04]  /*0570*/  ISETP.GE.U32.AND P1, PT, R8, 0x2, PT ;  /* 0x000000020800780c */ /* 0x000fc80003f26070 */
[----:B------:R-:W-:Y:S01]  /*0580*/  SEL R19, R19, 0x2, P1 ;  /* 0x0000000213137807 */ /* 0x000fe20000800000 */
[----:B------:R0:W3:Y:S01]  /*0590*/  @!UP1 SYNCS.EXCH.64 URZ, [UR6+0x58], UR4 ;  /* 0x00005804063f95b2 */ /* 0x0000e20008000100 */
[----:B------:R-:W-:Y:S01]  /*05a0*/  NOP ;  /* 0x0000000000007918 */ /* 0x000fe20000000000 */
[----:B---34-:R-:W-:Y:S06]  /*05b0*/  BAR.SYNC.DEFER_BLOCKING 0x0 ;  /* 0x0000000000007b1d */ /* 0x018fec0000010000 */
[----:B------:R-:W-:Y:S05]  /*05c0*/  @!P2 BRA `(.L_x_3) ;  /* 0x0000003c0098a947 */ /* 0x000fea0003800000 */
[----:B------:R-:W-:-:S13]  /*05d0*/  ISETP.GT.U32.AND P0, PT, R8, 0x1, PT ;  /* 0x000000010800780c */ /* 0x000fda0003f04070 */
[----:B0-----:R-:W-:Y:S05]  /*05e0*/  @P0 EXIT ;  /* 0x000000000000094d */ /* 0x001fea0003800000 */
[----:B------:R-:W-:Y:S01]  /*05f0*/  ULDC.64 UR4, c[0x0][0x650] ;  /* 0x0001940000047ab9 */ /* 0x000fe20000000a00 */
[----:B------:R-:W-:Y:S01]  /*0600*/  PRMT R0, RZ, 0x7610, R0 ;  /* 0x00007610ff007816 */ /* 0x000fe20000000000 */
[----:B------:R-:W-:Y:S01]  /*0610*/  IMAD.MOV.U32 R58, RZ, RZ, -0x1 ;  /* 0xffffffffff3a7424 */ /* 0x000fe200078e00ff */
[----:B------:R-:W-:Y:S01]  /*0620*/  ISETP.GE.U32.AND P0, PT, R16, UR4, PT ;  /* 0x0000000410007c0c */ /* 0x000fe2000bf06070 */
[----:B------:R-:W-:Y:S02]  /*0630*/  IMAD.MOV.U32 R59, RZ, RZ, -0x1 ;  /* 0xffffffffff3b7424 */ /* 0x000fe400078e00ff */
[----:B------:R-:W-:Y:S01]  /*0640*/  IMAD.MOV.U32 R57, RZ, RZ, -0x1 ;  /* 0xffffffffff397424 */ /* 0x000fe200078e00ff */
[----:B------:R-:W-:-:S13]  /*0650*/  ISETP.GE.U32.AND.EX P0, PT, R17, UR5, PT, P0 ;  /* 0x0000000511007c0c */ /* 0x000fda000bf06100 */
[----:B------:R-:W-:Y:S05]  /*0660*/  @P0 BRA `(.L_x_4) ;  /* 0x0000000400540947 */ /* 0x000fea0003800000 */
[----:B------:R-:W0:Y:S01]  /*0670*/  LDC.64 R14, c[0x0][0x628] ;  /* 0x00018a00ff0e7b82 */ /* 0x000e220000000a00 */
[----:B------:R-:W-:Y:S02]  /*0680*/  IMAD.MOV.U32 R6, RZ, RZ, R16 ;  /* 0x000000ffff067224 */ /* 0x000fe400078e0010 */
[----:B------:R-:W-:-:S05]  /*0690*/  IMAD.MOV.U32 R7, RZ, RZ, R17 ;  /* 0x000000ffff077224 */ /* 0x000fca00078e0011 */
[----:B------:R-:W1:Y:S08]  /*06a0*/  LDC R0, c[0x0][0x630] ;  /* 0x00018c00ff007b82 */ /* 0x000e700000000800 */
[----:B------:R-:W2:Y:S01]  /*06b0*/  LDC.64 R20, c[0x0][0x620] ;  /* 0x00018800ff147b82 */ /* 0x000ea20000000a00 */
[----:B0-----:R-:W-:-:S04]  /*06c0*/  ISETP.NE.U32.AND P0, PT, R14, RZ, PT ;  /* 0x000000ff0e00720c */ /* 0x001fc80003f05070 */
[----:B------:R-:W-:-:S13]  /*06d0*/  ISETP.NE.AND.EX P0, PT, R15, RZ, PT, P0 ;  /* 0x000000ff0f00720c */ /* 0x000fda0003f05300 */
[----:B-12---:R-:W-:Y:S05]  /*06e0*/  @!P0 BRA `(.L_x_5) ;  /* 0x0000000000288947 */ /* 0x006fea0003800000 */
[----:B------:R-:W0:Y:S02]  /*06f0*/  LDC R11, c[0x0][0x634] ;  /* 0x00018d00ff0b7b82 */ /* 0x000e240000000800 */
[----:B0-----:R-:W-:-:S05]  /*0700*/  IADD3 R11, P0, R16, R11, RZ ;  /* 0x0000000b100b7210 */ /* 0x001fca0007f1e0ff */
[----:B------:R-:W-:-:S04]  /*0710*/  IMAD.X R13, RZ, RZ, R17, P0 ;  /* 0x000000ffff0d7224 */ /* 0x000fc800000e0611 */
[----:B------:R-:W-:-:S04]  /*0720*/  IMAD.WIDE.U32 R6, R13, R14, RZ ;  /* 0x0000000e0d067225 */ /* 0x000fc800078e00ff */
[----:B------:R-:W-:-:S04]  /*0730*/  IMAD.WIDE.U32 R8, P0, R11, R15, R6 ;  /* 0x0000000f0b087225 */ /* 0x000fc80007800006 */
[----:B------:R-:W-:-:S04]  /*0740*/  IMAD.WIDE.U32 R6, R11, R14, RZ ;  /* 0x0000000e0b067225 */ /* 0x000fc800078e00ff */
[----:B------:R-:W-:Y:S01]  /*0750*/  IMAD.X R11, RZ, RZ, RZ, P0 ;  /* 0x000000ffff0b7224 */ /* 0x000fe200000e06ff */
[----:B------:R-:W-:Y:S01]  /*0760*/  IADD3 RZ, P0, R7, R8, RZ ;  /* 0x0000000807ff7210 */ /* 0x000fe20007f1e0ff */
[----:B------:R-:W-:-:S04]  /*0770*/  IMAD.MOV.U32 R10, RZ, RZ, R9 ;  /* 0x000000ffff0a7224 */ /* 0x000fc800078e0009 */
[----:B------:R-:W-:-:S08]  /*0780*/  IMAD.WIDE.U32.X R6, R13, R15, R10, P0 ;  /* 0x0000000f0d067225 */ /* 0x000fd000000e040a */
.L_x_5:
[-CC-:B------:R-:W-:Y:S01]  /*0790*/  SHF.R.U64 R57, R6, R0.reuse, R7.reuse ;  /* 0x0000000006397219 */ /* 0x180fe20000001207 */
[----:B------:R-:W0:Y:S01]  /*07a0*/  LDC R10, c[0x0][0x618] ;  /* 0x00018600ff0a7b82 */ /* 0x000e220000000800 */
[----:B------:R-:W-:Y:S01]  /*07b0*/  SHF.R.U32.HI R5, RZ, R0, R7 ;  /* 0x00000000ff057219 */ /* 0x000fe20000011607 */
[----:B------:R-:W-:Y:S01]  /*07c0*/  ULDC UR4, c[0x0][0x150] ;  /* 0x0000540000047ab9 */ /* 0x000fe20000000800 */
[----:B------:R-:W-:Y:S02]  /*07d0*/  IADD3 R9, P0, RZ, -R57, RZ ;  /* 0x80000039ff097210 */ /* 0x000fe40007f1e0ff */
[----:B------:R-:W-:-:S03]  /*07e0*/  I2FP.F32.U32 R0, R4 ;  /* 0x0000000400007245 */ /* 0x000fc60000201000 */
[----:B------:R-:W1:Y:S01]  /*07f0*/  LDC.64 R28, c[0x0][0x640] ;  /* 0x00019000ff1c7b82 */ /* 0x000e620000000a00 */
[----:B------:R-:W-:Y:S02]  /*0800*/  IMAD.X R11, RZ, RZ, ~R5, P0 ;  /* 0x000000ffff0b7224 */ /* 0x000fe400000e0e05 */
[----:B------:R-:W-:Y:S01]  /*0810*/  FMUL R0, R0, UR4 ;  /* 0x0000000400007c20 */ /* 0x000fe20008400000 */
[----:B------:R-:W-:Y:S01]  /*0820*/  IMAD.WIDE.U32 R6, R9, R20, R16 ;  /* 0x0000001409067225 */ /* 0x000fe200078e0010 */
[----:B------:R-:W-:-:S03]  /*0830*/  ULDC UR4, c[0x0][0x154] ;  /* 0x0000550000047ab9 */ /* 0x000fc60000000800 */
[----:B------:R-:W-:Y:S01]  /*0840*/  IMAD R8, R11, R20, RZ ;  /* 0x000000140b087224 */ /* 0x000fe200078e02ff */
[----:B------:R-:W2:Y:S01]  /*0850*/  LDC R5, c[0x0][0x144] ;  /* 0x00005100ff057b82 */ /* 0x000ea20000000800 */
[----:B------:R-:W3:Y:S02]  /*0860*/  F2I.U32.TRUNC.NTZ R0, R0 ;  /* 0x0000000000007305 */ /* 0x000ee4000020f000 */
[----:B------:R-:W-:-:S04]  /*0870*/  IMAD R9, R9, R21, R8 ;  /* 0x0000001509097224 */ /* 0x000fc800078e0208 */
[----:B------:R-:W-:Y:S01]  /*0880*/  IMAD.IADD R7, R7, 0x1, R9 ;  /* 0x0000000107077824 */ /* 0x000fe200078e0209 */
[----:B------:R-:W4:Y:S01]  /*0890*/  LDC R12, c[0x0][0x608] ;  /* 0x00018200ff0c7b82 */ /* 0x000f220000000800 */
[----:B------:R-:W-:-:S03]  /*08a0*/  IMAD.MOV.U32 R9, RZ, RZ, -0x1 ;  /* 0xffffffffff097424 */ /* 0x000fc600078e00ff */
[-CC-:B0-----:R-:W-:Y:S02]  /*08b0*/  SHF.R.U64 R20, R6, R10.reuse, R7.reuse ;  /* 0x0000000a06147219 */ /* 0x181fe40000001207 */
[----:B------:R-:W-:Y:S02]  /*08c0*/  I2FP.F32.U32 R6, R3 ;  /* 0x0000000300067245 */ /* 0x000fe40000201000 */
[----:B------:R-:W0:Y:S01]  /*08d0*/  LDC R26, c[0x0][0x658] ;  /* 0x00019600ff1a7b82 */ /* 0x000e220000000800 */
[----:B-1----:R-:W-:Y:S01]  /*08e0*/  ISETP.NE.U32.AND P0, PT, R28, RZ, PT ;  /* 0x000000ff1c00720c */ /* 0x002fe20003f05070 */
[----:B---3--:R-:W-:Y:S01]  /*08f0*/  IMAD.MOV R8, RZ, RZ, -R0 ;  /* 0x000000ffff087224 */ /* 0x008fe200078e0a00 */
[----:B------:R-:W-:Y:S01]  /*0900*/  SHF.R.U32.HI R7, RZ, R10, R7 ;  /* 0x0000000aff077219 */ /* 0x000fe20000011607 */
[----:B------:R-:W-:Y:S01]  /*0910*/  FMUL R6, R6, UR4 ;  /* 0x0000000406067c20 */ /* 0x000fe20008400000 */
[----:B------:R-:W-:-:S03]  /*0920*/  ISETP.NE.AND.EX P0, PT, R29, RZ, PT, P0 ;  /* 0x000000ff1d00720c */ /* 0x000fc60003f05300 */
[----:B------:R-:W1:Y:S01]  /*0930*/  LDC R14, c[0x0][0x148] ;  /* 0x00005200ff0e7b82 */ /* 0x000e620000000800 */
[----:B--2---:R-:W-:-:S07]  /*0940*/  IMAD R0, R5, R8, R4 ;  /* 0x0000000805007224 */ /* 0x004fce00078e0204 */
[----:B------:R-:W2:Y:S01]  /*0950*/  LDC R24, c[0x0][0x600] ;  /* 0x00018000ff187b82 */ /* 0x000ea20000000800 */
[-CC-:B----4-:R-:W-:Y:S02]  /*0960*/  SHF.R.U64 R30, R20, R12.reuse, R7.reuse ;  /* 0x0000000c141e7219 */ /* 0x190fe40000001207 */
[----:B------:R-:W-:Y:S01]  /*0970*/  SHF.R.U32.HI R5, RZ, R12, R7 ;  /* 0x0000000cff057219 */ /* 0x000fe20000011607 */
[----:B------:R-:W-:Y:S01]  /*0980*/  IMAD.MOV.U32 R7, RZ, RZ, 0x1 ;  /* 0x00000001ff077424 */ /* 0x000fe200078e00ff */
[----:B------:R3:W4:Y:S03]  /*0990*/  F2I.U32.TRUNC.NTZ R12, R6 ;  /* 0x00000006000c7305 */ /* 0x000726000020f000 */
[----:B------:R-:W1:Y:S01]  /*09a0*/  LDC R15, c[0x0][0x648] ;  /* 0x00019200ff0f7b82 */ /* 0x000e620000000800 */
[-C--:B0-----:R-:W-:Y:S02]  /*09b0*/  SHF.L.U32 R4, R9, R26.reuse, RZ ;  /* 0x0000001a09047219 */ /* 0x081fe400000006ff */
[----:B------:R-:W-:-:S02]  /*09c0*/  SHF.R.U64 R32, R30, R26, R5 ;  /* 0x0000001a1e207219 */ /* 0x000fc40000001205 */
[----:B------:R-:W-:Y:S02]  /*09d0*/  LOP3.LUT R11, RZ, R4, RZ, 0x33, !PT ;  /* 0x00000004ff0b7212 */ /* 0x000fe400078e33ff */
[-C--:B------:R-:W-:Y:S01]  /*09e0*/  SHF.R.U32.HI R5, RZ, R26.reuse, R5 ;  /* 0x0000001aff057219 */ /* 0x080fe20000011605 */
[----:B------:R-:W0:Y:S01]  /*09f0*/  LDC R21, c[0x0][0x638] ;  /* 0x00018e00ff157b82 */ /* 0x000e220000000800 */
[----:B------:R-:W-:Y:S01]  /*0a00*/  SHF.L.U32 R10, R7, R26, RZ ;  /* 0x0000001a070a7219 */ /* 0x000fe200000006ff */
[----:B------:R-:W-:-:S06]  /*0a10*/  IMAD.MOV.U32 R4, RZ, RZ, R32 ;  /* 0x000000ffff047224 */ /* 0x000fcc00078e0020 */
[----:B------:R-:W0:Y:S01]  /*0a20*/  LDC R58, c[0x0][0x610] ;  /* 0x00018400ff3a7b82 */ /* 0x000e220000000800 */
[----:B---34-:R-:W-:Y:S05]  /*0a30*/  @!P0 BRA `(.L_x_6) ;  /* 0x0000000000288947 */ /* 0x018fea0003800000 */
[----:B------:R-:W3:Y:S02]  /*0a40*/  LDC R9, c[0x0][0x64c] ;  /* 0x00019300ff097b82 */ /* 0x000ee40000000800 */
[----:B---3--:R-:W-:-:S05]  /*0a50*/  IADD3 R9, P0, R32, R9, RZ ;  /* 0x0000000920097210 */ /* 0x008fca0007f1e0ff */
        /* <DEDUP_REMOVED lines=8> */
.L_x_6:
[----:B-1----:R-:W-:Y:S01]  /*0ae0*/  SHF.R.U64 R4, R4, R15, R5 ;  /* 0x0000000f04047219 */ /* 0x002fe20000001205 */
[----:B--2---:R-:W-:Y:S01]  /*0af0*/  VIADD R5, R24, 0xffffffff ;  /* 0xffffffff18057836 */ /* 0x004fe20000000000 */
[----:B------:R-:W-:Y:S01]  /*0b00*/  LOP3.LUT R11, R30, R11, RZ, 0xc0, !PT ;  /* 0x0000000b1e0b7212 */ /* 0x000fe200078ec0ff */
[----:B------:R-:W-:Y:S02]  /*0b10*/  IMAD.MOV R12, RZ, RZ, -R12 ;  /* 0x000000ffff0c7224 */ /* 0x000fe400078e0a0c */
[----:B------:R-:W-:Y:S01]  /*0b20*/  IMAD.MOV R6, RZ, RZ, -R4 ;  /* 0x000000ffff067224 */ /* 0x000fe200078e0a04 */
[----:B------:R-:W-:Y:S01]  /*0b30*/  LOP3.LUT R5, R20, R5, RZ, 0xc0, !PT ;  /* 0x0000000514057212 */ /* 0x000fe200078ec0ff */
[----:B------:R-:W-:Y:S02]  /*0b40*/  @P3 IMAD R0, R14, R12, R3 ;  /* 0x0000000c0e003224 */ /* 0x000fe400078e0203 */
[----:B------:R-:W-:Y:S02]  /*0b50*/  IMAD R11, R10, R4, R11 ;  /* 0x000000040a0b7224 */ /* 0x000fe400078e020b */
[----:B0-----:R-:W-:-:S02]  /*0b60*/  IMAD R3, R6, R21, R32 ;  /* 0x0000001506037224 */ /* 0x001fc400078e0220 */
[----:B------:R-:W-:Y:S02]  /*0b70*/  IMAD R58, R11, R58, R0 ;  /* 0x0000003a0b3a7224 */ /* 0x000fe400078e0200 */
[----:B------:R-:W-:Y:S02]  /*0b80*/  IMAD R3, R3, R24, R5 ;  /* 0x0000001803037224 */ /* 0x000fe400078e0205 */
[----:B------:R-:W-:-:S03]  /*0b90*/  IMAD.MOV.U32 R0, RZ, RZ, 0x1 ;  /* 0x00000001ff007424 */ /* 0x000fc600078e00ff */
[----:B------:R-:W-:Y:S02]  /*0ba0*/  SEL R59, R3, R58, !P3 ;  /* 0x0000003a033b7207 */ /* 0x000fe40005800000 */
[----:B------:R-:W-:-:S07]  /*0bb0*/  SEL R58, R58, R3, !P3 ;  /* 0x000000033a3a7207 */ /* 0x000fce0005800000 */
.L_x_4:
[----:B------:R-:W-:-:S08]  /*0bc0*/  NOP ;  /* 0x0000000000007918 */ /* 0x000fd00000000000 */
[----:B------:R-:W0:Y:S02]  /*0bd0*/  USETMAXREG.TRY_ALLOC.CTAPOOL UP0, 0xe8 ;  /* 0x000000e8000079c8 */ /* 0x000e240008000600 */
[----:B0-----:R-:W-:-:S13]  /*0be0*/  PLOP3.LUT P0, PT, PT, PT, UP0, 0x80, 0x0 ;  /* 0x000000000000781c */ /* 0x001fda0003f0f008 */
[----:B------:R-:W-:Y:S05]  /*0bf0*/  @!P0 BRA `(.L_x_4) ;  /* 0xfffffffc00f08947 */ /* 0x000fea000383ffff */
[----:B------:R-:W-:Y:S01]  /*0c00*/  ULDC.64 UR4, c[0x0][0x598] ;  /* 0x0001660000047ab9 */ /* 0x000fe20000000a00 */
[----:B------:R-:W-:Y:S01]  /*0c10*/  ULDC.64 UR36, c[0x0][0x208] ;  /* 0x0000820000247ab9 */ /* 0x000fe20000000a00 */
[----:B------:R-:W-:-:S04]  /*0c20*/  ISETP.NE.U32.AND P0, PT, RZ, UR4, PT ;  /* 0x00000004ff007c0c */ /* 0x000fc8000bf05070 */
[----:B------:R-:W-:-:S13]  /*0c30*/  ISETP.NE.AND.EX P0, PT, RZ, UR5, PT, P0 ;  /* 0x00000005ff007c0c */ /* 0x000fda000bf05300 */
[----:B------:R-:W-:Y:S05]  /*0c40*/  @!P0 BRA `(.L_x_7) ;  /* 0x00000000001c8947 */ /* 0x000fea0003800000 */
[----:B------:R-:W0:Y:S02]  /*0c50*/  LDC.64 R4, c[0x0][0x598] ;  /* 0x00016600ff047b82 */ /* 0x000e240000000a00 */
[----:B0-----:R-:W2:Y:S02]  /*0c60*/  LDG.E.64 R4, desc[UR36][R4.64] ;  /* 0x0000002404047981 */ /* 0x001ea4000c1e1b00 */
[----:B--2---:R-:W-:-:S04]  /*0c70*/  ISETP.NE.U32.AND P0, PT, R4, RZ, PT ;  /* 0x000000ff0400720c */ /* 0x004fc80003f05070 */
[----:B------:R-:W-:-:S13]  /*0c80*/  ISETP.NE.AND.EX P0, PT, R5, RZ, PT, P0 ;  /* 0x000000ff0500720c */ /* 0x000fda0003f05300 */
[----:B------:R-:W-:Y:S05]  /*0c90*/  @!P0 BRA `(.L_x_7) ;  /* 0x0000000000088947 */ /* 0x000fea0003800000 */
[----:B------:R0:W5:Y:S01]  /*0ca0*/  LD.E R23, desc[UR36][R4.64] ;  /* 0x0000002404177980 */ /* 0x000162000c101900 */
[----:B------:R-:W-:Y:S05]  /*0cb0*/  BRA `(.L_x_8) ;  /* 0x0000000000247947 */ /* 0x000fea0003800000 */
.L_x_7:
[----:B------:R-:W-:Y:S02]  /*0cc0*/  ULDC.64 UR4, c[0x0][0x588] ;  /* 0x0001620000047ab9 */ /* 0x000fe40000000a00 */
[----:B------:R-:W-:-:S04]  /*0cd0*/  ISETP.NE.U32.AND P0, PT, RZ, UR4, PT ;  /* 0x00000004ff007c0c */ /* 0x000fc8000bf05070 */
[----:B------:R-:W-:-:S13]  /*0ce0*/  ISETP.NE.AND.EX P0, PT, RZ, UR5, PT, P0 ;  /* 0x00000005ff007c0c */ /* 0x000fda000bf05300 */
[----:B------:R-:W-:Y:S05]  /*0cf0*/  @!P0 BRA `(.L_x_9) ;  /* 0x00000000000c8947 */ /* 0x000fea0003800000 */
[----:B------:R-:W0:Y:S02]  /*0d00*/  LDC.64 R4, c[0x0][0x588] ;  /* 0x00016200ff047b82 */ /* 0x000e240000000a00 */
[----:B0-----:R1:W5:Y:S01]  /*0d10*/  LDG.E R23, desc[UR36][R4.64] ;  /* 0x0000002404177981 */ /* 0x001362000c1e1900 */
[----:B------:R-:W-:Y:S05]  /*0d20*/  BRA `(.L_x_8) ;  /* 0x0000000000087947 */ /* 0x000fea0003800000 */
.L_x_9:
[----:B------:R-:W-:Y:S02]  /*0d30*/  ULDC UR4, c[0x0][0x580] ;  /* 0x0001600000047ab9 */ /* 0x000fe40000000800 */
[----:B------:R-:W-:-:S07]  /*0d40*/  IMAD.U32 R23, RZ, RZ, UR4 ;  /* 0x00000004ff177e24 */ /* 0x000fce000f8e00ff */
.L_x_8:
[----:B------:R-:W-:Y:S02]  /*0d50*/  ULDC.64 UR4, c[0x0][0x5a0] ;  /* 0x0001680000047ab9 */ /* 0x000fe40000000a00 */
[----:B------:R-:W-:-:S04]  /*0d60*/  ISETP.NE.U32.AND P0, PT, RZ, UR4, PT ;  /* 0x00000004ff007c0c */ /* 0x000fc8000bf05070 */
[----:B------:R-:W-:-:S13]  /*0d70*/  ISETP.NE.AND.EX P0, PT, RZ, UR5, PT, P0 ;  /* 0x00000005ff007c0c */ /* 0x000fda000bf05300 */
[----:B------:R-:W-:Y:S05]  /*0d80*/  @!P0 BRA `(.L_x_10) ;  /* 0x00000000001c8947 */ /* 0x000fea0003800000 */
[----:B01----:R-:W0:Y:S02]  /*0d90*/  LDC.64 R4, c[0x0][0x5a0] ;  /* 0x00016800ff047b82 */ /* 0x003e240000000a00 */
[----:B0-----:R-:W2:Y:S02]  /*0da0*/  LDG.E.64 R4, desc[UR36][R4.64] ;  /* 0x0000002404047981 */ /* 0x001ea4000c1e1b00 */
[----:B--2---:R-:W-:-:S04]  /*0db0*/  ISETP.NE.U32.AND P0, PT, R4, RZ, PT ;  /* 0x000000ff0400720c */ /* 0x004fc80003f05070 */
[----:B------:R-:W-:-:S13]  /*0dc0*/  ISETP.NE.AND.EX P0, PT, R5, RZ, PT, P0 ;  /* 0x000000ff0500720c */ /* 0x000fda0003f05300 */
[----:B------:R-:W-:Y:S05]  /*0dd0*/  @!P0 BRA `(.L_x_10) ;  /* 0x0000000000088947 */ /* 0x000fea0003800000 */
[----:B------:R0:W5:Y:S01]  /*0de0*/  LD.E R56, desc[UR36][R4.64] ;  /* 0x0000002404387980 */ /* 0x000162000c101900 */
[----:B------:R-:W-:Y:S05]  /*0df0*/  BRA `(.L_x_11) ;  /* 0x0000000000247947 */ /* 0x000fea0003800000 */
.L_x_10:
[----:B------:R-:W-:Y:S02]  /*0e00*/  ULDC.64 UR4, c[0x0][0x590] ;  /* 0x0001640000047ab9 */ /* 0x000fe40000000a00 */
[----:B------:R-:W-:-:S04]  /*0e10*/  ISETP.NE.U32.AND P0, PT, RZ, UR4, PT ;  /* 0x00000004ff007c0c */ /* 0x000fc8000bf05070 */
[----:B------:R-:W-:-:S13]  /*0e20*/  ISETP.NE.AND.EX P0, PT, RZ, UR5, PT, P0 ;  /* 0x00000005ff007c0c */ /* 0x000fda000bf05300 */
[----:B------:R-:W-:Y:S05]  /*0e30*/  @!P0 BRA `(.L_x_12) ;  /* 0x00000000000c8947 */ /* 0x000fea0003800000 */
[----:B01----:R-:W0:Y:S02]  /*0e40*/  LDC.64 R4, c[0x0][0x590] ;  /* 0x00016400ff047b82 */ /* 0x003e240000000a00 */
[----:B0-----:R1:W5:Y:S01]  /*0e50*/  LDG.E R56, desc[UR36][R4.64] ;  /* 0x0000002404387981 */ /* 0x001362000c1e1900 */
[----:B------:R-:W-:Y:S05]  /*0e60*/  BRA `(.L_x_11) ;  /* 0x0000000000087947 */ /* 0x000fea0003800000 */
.L_x_12:
[----:B------:R-:W-:Y:S02]  /*0e70*/  ULDC UR4, c[0x0][0x584] ;  /* 0x0001610000047ab9 */ /* 0x000fe40000000800 */
[----:B------:R-:W-:-:S07]  /*0e80*/  IMAD.U32 R56, RZ, RZ, UR4 ;  /* 0x00000004ff387e24 */ /* 0x000fce000f8e00ff */
.L_x_11:
[----:B------:R-:W-:-:S13]  /*0e90*/  LOP3.LUT P0, RZ, R0, 0xff, RZ, 0xc0, !PT ;  /* 0x000000ff00ff7812 */ /* 0x000fda000780c0ff */
[----:B------:R-:W-:Y:S05]  /*0ea0*/  @!P0 EXIT ;  /* 0x000000000000894d */ /* 0x000fea0003800000 */
[----:B------:R-:W-:Y:S01]  /*0eb0*/  ULDC UR4, c[0x0][0x28c] ;  /* 0x0000a30000047ab9 */ /* 0x000fe20000000800 */
[----:B------:R-:W-:Y:S01]  /*0ec0*/  LOP3.LUT R62, R19, 0x1, RZ, 0xfc, !PT ;  /* 0x00000001133e7812 */ /* 0x000fe200078efcff */
[----:B------:R-:W-:Y:S01]  /*0ed0*/  UIADD3 UR4, UR4, 0x1f, URZ ;  /* 0x0000001f04047890 */ /* 0x000fe2000fffe03f */
[----:B------:R-:W-:Y:S01]  /*0ee0*/  UMOV UR38, URZ ;  /* 0x0000003f00267c82 */ /* 0x000fe20008000000 */
[----:B------:R-:W-:Y:S02]  /*0ef0*/  UMOV UR39, URZ ;  /* 0x0000003f00277c82 */ /* 0x000fe40008000000 */
[----:B------:R-:W-:-:S04]  /*0f00*/  USHF.R.S32.HI UR5, URZ, 0x1f, UR4 ;  /* 0x0000001f3f057899 */ /* 0x000fc80008011404 */
[----:B------:R-:W-:-:S04]  /*0f10*/  ULEA.HI UR5, UR5, UR4, URZ, 0x5 ;  /* 0x0000000405057291 */ /* 0x000fc8000f8f283f */
[----:B------:R-:W-:-:S12]  /*0f20*/  USHF.R.S32.HI UR40, URZ, 0x5, UR5 ;  /* 0x000000053f287899 */ /* 0x000fd80008011405 */
.L_x_94:
[----:B------:R-:W-:Y:S01]  /*0f30*/  LOP3.LUT R0, R18, 0x80, RZ, 0xc0, !PT ;  /* 0x0000008012007812 */ /* 0x000fe200078ec0ff */
[----:B--2---:R-:W2:Y:S01]  /*0f40*/  S2UR UR7, SR_CgaCtaId ;  /* 0x00000000000779c3 */ /* 0x004ea20000008800 */
[----:B------:R-:W-:Y:S02]  /*0f50*/  UMOV UR6, 0x400 ;  /* 0x0000040000067882 */ /* 0x000fe40000000000 */
[----:B------:R-:W-:-:S06]  /*0f60*/  SHF.R.U32.HI R0, RZ, 0x7, R0 ;  /* 0x00000007ff007819 */ /* 0x000fcc0000011600 */
[----:B---3--:R-:W3:Y:S01]  /*0f70*/  SHFL.IDX PT, R0, R0, RZ, 0x1f ;  /* 0x00001fff00007589 */ /* 0x008ee200000e0000 */
[----:B--2---:R-:W-:Y:S01]  /*0f80*/  ULEA UR42, UR7, UR6, 0x18 ;  /* 0x00000006072a7291 */ /* 0x004fe2000f8ec03f */
[----:B---3--:R-:W-:-:S13]  /*0f90*/  R2UR UR4, R0 ;  /* 0x00000000000472ca */ /* 0x008fda00000e0000 */
[----:B------:R-:W-:-:S04]  /*0fa0*/  ULEA.HI UR5, UR4, UR4, URZ, 0x1 ;  /* 0x0000000404057291 */ /* 0x000fc8000f8f083f */
[----:B------:R-:W-:-:S04]  /*0fb0*/  ULOP3.LUT UR5, UR5, 0xffffe, URZ, 0xc0, !UPT ;  /* 0x000ffffe05057892 */ /* 0x000fc8000f8ec03f */
[----:B------:R-:W-:-:S03]  /*0fc0*/  UIADD3 UR5, UR4, -UR5, URZ ;  /* 0x8000000504057290 */ /* 0x000fc6000fffe03f */
[----:B------:R-:W-:Y:S01]  /*0fd0*/  ULDC UR4, c[0x0][0x28c] ;  /* 0x0000a30000047ab9 */ /* 0x000fe20000000800 */
[----:B------:R-:W-:Y:S01]  /*0fe0*/  ULEA UR5, UR5, UR42, 0xc ;  /* 0x0000002a05057291 */ /* 0x000fe2000f8e603f */
[----:B------:R-:W-:-:S03]  /*0ff0*/  ISETP.LT.AND P0, PT, RZ, UR4, PT ;  /* 0x00000004ff007c0c */ /* 0x000fc6000bf01270 */
[----:B------:R-:W-:-:S04]  /*1000*/  UIADD3 UR5, UR5, 0x100, URZ ;  /* 0x0000010005057890 */ /* 0x000fc8000fffe03f */
[----:B------:R-:W-:-:S04]  /*1010*/  USHF.R.U32.HI UR5, URZ, 0x4, UR5 ;  /* 0x000000043f057899 */ /* 0x000fc80008011605 */
[----:B------:R-:W-:Y:S02]  /*1020*/  ULOP3.LUT UR41, UR5, 0x3fff, URZ, 0xc0, !UPT ;  /* 0x00003fff05297892 */ /* 0x000fe4000f8ec03f */
[----:B-1--45:R-:W-:Y:S10]  /*1030*/  @P0 BRA `(.L_x_13) ;  /* 0x0000000000400947 */ /* 0x032ff40003800000 */
[----:B------:R-:W-:Y:S01]  /*1040*/  MOV R0, 0x0 ;  /* 0x0000000000007802 */ /* 0x000fe20000000f00 */
[----:B------:R-:W-:Y:S01]  /*1050*/  ULDC.64 UR4, c[0x4][0x68] ;  /* 0x01001a0000047ab9 */ /* 0x000fe20000000a00 */
[----:B------:R-:W-:Y:S01]  /*1060*/  ULDC.64 UR6, c[0x4][0x8] ;  /* 0x0100020000067ab9 */ /* 0x000fe20000000a00 */
[----:B01----:R-:W-:Y:S01]  /*1070*/  IMAD.U32 R4, RZ, RZ, UR4 ;  /* 0x00000004ff047e24 */ /* 0x003fe2000f8e00ff */
[----:B------:R0:W1:Y:S01]  /*1080*/  LDC.64 R14, c[0x4][R0] ;  /* 0x01000000000e7b82 */ /* 0x0000620000000a00 */
[----:B------:R-:W-:Y:S01]  /*1090*/  IMAD.U32 R5, RZ, RZ, UR5 ;  /* 0x00000005ff057e24 */ /* 0x000fe2000f8e00ff */
[----:B------:R-:W-:Y:S01]  /*10a0*/  ULDC.64 UR4, c[0x4][0x70] ;  /* 0x01001c0000047ab9 */ /* 0x000fe20000000a00 */
[----:B------:R-:W-:Y:S02]  /*10b0*/  IMAD.U32 R10, RZ, RZ, UR6 ;  /* 0x00000006ff0a7e24 */ /* 0x000fe4000f8e00ff */
[----:B------:R-:W-:Y:S02]  /*10c0*/  IMAD.U32 R6, RZ, RZ, UR4 ;  /* 0x00000004ff067e24 */ /* 0x000fe4000f8e00ff */
[----:B------:R-:W-:-:S02]  /*10d0*/  IMAD.U32 R7, RZ, RZ, UR5 ;  /* 0x00000005ff077e24 */ /* 0x000fc4000f8e00ff */
[----:B------:R-:W-:Y:S02]  /*10e0*/  IMAD.U32 R11, RZ, RZ, UR7 ;  /* 0x00000007ff0b7e24 */ /* 0x000fe4000f8e00ff */
[----:B------:R-:W-:Y:S02]  /*10f0*/  IMAD.MOV.U32 R8, RZ, RZ, 0x1e1 ;  /* 0x000001e1ff087424 */ /* 0x000fe400078e00ff */
[----:B------:R-:W-:Y:S02]  /*1100*/  IMAD.MOV.U32 R12, RZ, RZ, 0x1 ;  /* 0x00000001ff0c7424 */ /* 0x000fe400078e00ff */
[----:B0-----:R-:W-:-:S07]  /*1110*/  IMAD.MOV.U32 R13, RZ, RZ, RZ ;  /* 0x000000ffff0d7224 */ /* 0x001fce00078e00ff */
[----:B------:R-:W-:-:S07]  /*1120*/  LEPC R20, `(.L_x_13) ;  /* 0x000000001014794e */ /* 0x000fce0000000000 */
[----:B-1---5:R-:W-:Y:S05]  /*1130*/  CALL.ABS.NOINC R14 ;  /* 0x000000000e007343 */ /* 0x022fea0003c00000 */
.L_x_13:
[----:B------:R-:W-:-:S13]  /*1140*/  ISETP.NE.AND P0, PT, R62, 0x3, PT ;  /* 0x000000033e00780c */ /* 0x000fda0003f05270 */
[----:B------:R-:W-:Y:S05]  /*1150*/  @!P0 BRA `(.L_x_14) ;  /* 0x0000000000048947 */ /* 0x000fea0003800000 */
[----:B------:R-:W-:Y:S01]  /*1160*/  BPT.TRAP 0x1 ;  /* 0x000000040000795c */ /* 0x000fe20000300000 */
.L_x_14:
[----:B------:R-:W-:Y:S02]  /*1170*/  IMAD.U32 R3, RZ, RZ, UR39 ;  /* 0x00000027ff037e24 */ /* 0x000fe4000f8e00ff */
[----:B------:R-:W-:-:S03]  /*1180*/  IMAD.U32 R0, RZ, RZ, UR38 ;  /* 0x00000026ff007e24 */ /* 0x000fc6000f8e00ff */
[----:B------:R-:W-:Y:S02]  /*1190*/  LEA R3, R3, UR42, 0x3 ;  /* 0x0000002a03037c11 */ /* 0x000fe4000f8e18ff */
[----:B------:R-:W-:-:S04]  /*11a0*/  SHF.L.U32 R0, R0, 0x1f, RZ ;  /* 0x0000001f00007819 */ /* 0x000fc800000006ff */
[----:B------:R2:W3:Y:S01]  /*11b0*/  SYNCS.PHASECHK.TRANS64.TRYWAIT P1, [R3+URZ], R0 ;  /* 0x00000000030075a7 */ /* 0x0004e2000802017f */
[----:B------:R-:W-:Y:S05]  /*11c0*/  @!P0 BRA `(.L_x_15) ;  /* 0x0000000000048947 */ /* 0x000fea0003800000 */
[----:B------:R-:W-:Y:S01]  /*11d0*/  BPT.TRAP 0x1 ;  /* 0x000000040000795c */ /* 0x000fe20000300000 */
.L_x_15:
[----:B---3--:R-:W-:Y:S05]  /*11e0*/  @P1 BRA `(.L_x_16) ;  /* 0x0000000000081947 */ /* 0x008fea0003800000 */
[----:B------:R-:W3:Y:S02]  /*11f0*/  SYNCS.PHASECHK.TRANS64.TRYWAIT P1, [R3+URZ], R0 ;  /* 0x00000000030075a7 */ /* 0x000ee4000802017f */
[----:B---3--:R-:W-:Y:S05]  /*1200*/  @!P1 BRA `(.L_x_17) ;  /* 0x0000004800189947 */ /* 0x008fea0003800000 */
.L_x_16:
[----:B------:R-:W-:-:S04]  /*1210*/  UISETP.LT.AND UP0, UPT, UR40, 0x1, UPT ;  /* 0x000000012800788c */ /* 0x000fc8000bf01270 */
[----:B------:R-:W-:-:S04]  /*1220*/  USEL UR4, UR40, 0x1, UP0 ;  /* 0x0000000128047887 */ /* 0x000fc80008000000 */
[----:B------:R-:W-:-:S06]  /*1230*/  UIADD3 UR4, UR40, -UR4, URZ ;  /* 0x8000000428047290 */ /* 0x000fcc000fffe03f */
[----:B--23--:R-:W-:Y:S01]  /*1240*/  IMAD.U32 R0, RZ, RZ, UR4 ;  /* 0x00000004ff007e24 */ /* 0x00cfe2000f8e00ff */
[----:B------:R-:W-:Y:S05]  /*1250*/  WARPSYNC.ALL ;  /* 0x0000000000007948 */ /* 0x000fea0003800000 */
[----:B------:R-:W-:Y:S01]  /*1260*/  ISETP.GE.AND P1, PT, R0, 0x1, PT ;  /* 0x000000010000780c */ /* 0x000fe20003f26270 */
[----:B------:R-:W-:Y:S01]  /*1270*/  UIADD3 UR4, UR42, 0x8100, URZ ;  /* 0x000081002a047890 */ /* 0x000fe2000fffe03f */
[----:B------:R-:W-:Y:S01]  /*1280*/  WARPGROUP.ARRIVE ;  /* 0x00000000000079c5 */ /* 0x000fe20000000000 */
[----:B------:R-:W-:Y:S02]  /*1290*/  ULOP3.LUT UR41, UR41, 0x10000, URZ, 0xfc, !UPT ;  /* 0x0001000029297892 */ /* 0x000fe4000f8efc3f */
[----:B------:R-:W-:Y:S01]  /*12a0*/  USHF.R.U32.HI UR4, URZ, 0x4, UR4 ;  /* 0x000000043f047899 */ /* 0x000fe20008011604 */
[----:B------:R-:W-:Y:S01]  /*12b0*/  UMOV UR5, 0x80000020 ;  /* 0x8000002000057882 */ /* 0x000fe20000000000 */
[----:B------:R-:W-:-:S02]  /*12c0*/  UMOV UR7, 0x80000020 ;  /* 0x8000002000077882 */ /* 0x000fc40000000000 */
[----:B------:R-:W-:-:S04]  /*12d0*/  ULOP3.LUT UR4, UR4, 0x3fff, URZ, 0xc0, !UPT ;  /* 0x00003fff04047892 */ /* 0x000fc8000f8ec03f */
[----:B------:R-:W-:Y:S02]  /*12e0*/  ULOP3.LUT UR10, UR4, 0x10000, URZ, 0xfc, !UPT ;  /* 0x00010000040a7892 */ /* 0x000fe4000f8efc3f */
[----:B------:R-:W-:Y:S02]  /*12f0*/  ULEA UR4, UR39, UR41, 0x9 ;  /* 0x0000002927047291 */ /* 0x000fe4000f8e483f */
[----:B------:R-:W-:-:S09]  /*1300*/  ULEA UR6, UR39, UR10, 0x8 ;  /* 0x0000000a27067291 */ /* 0x000fd2000f8e403f */
[----:B------:R-:W-:Y:S01]  /*1310*/  HGMMA.64x64x16.F32.BF16 R24, gdesc[UR4], RZ, !UPT, gsb0 ;  /* 0x00e00000041879f0 */ /* 0x000fe2000c0018ff */
[----:B------:R-:W-:Y:S02]  /*1320*/  UIADD3 UR4, UR4, 0x2, URZ ;  /* 0x0000000204047890 */ /* 0x000fe4000fffe03f */
[----:B------:R-:W-:Y:S01]  /*1330*/  UIADD3 UR6, UR6, 0x2, URZ ;  /* 0x0000000206067890 */ /* 0x000fe2000fffe03f */
[----:B------:R-:W-:Y:S01]  /*1340*/  UMOV UR5, 0x80000020 ;  /* 0x8000002000057882 */ /* 0x000fe20000000000 */
[----:B------:R-:W-:Y:S01]  /*1350*/  UMOV UR7, 0x80000020 ;  /* 0x8000002000077882 */ /* 0x000fe20000000000 */
[----:B------:R-:W-:Y:S02]  /*1360*/  WARPGROUP.DEPBAR.LE gsb0, 0x0 ;  /* 0x00008000000079c5 */ /* 0x000fe40000010000 */
[----:B------:R-:W-:-:S06]  /*1370*/  WARPGROUP.ARRIVE ;  /* 0x00000000000079c5 */ /* 0x000fcc0000000000 */
[----:B------:R-:W-:Y:S03]  /*1380*/  HGMMA.64x64x16.F32.BF16 R24, gdesc[UR4], R24, gsb0 ;  /* 0x00e00000041879f0 */ /* 0x000fe60008001818 */
[----:B------:R-:W-:Y:S02]  /*1390*/  WARPGROUP.DEPBAR.LE gsb0, 0x0 ;  /* 0x00008000000079c5 */ /* 0x000fe40000010000 */
[----:B------:R-:W-:Y:S05]  /*13a0*/  @!P1 BRA `(.L_x_18) ;  /* 0x0000000000d89947 */ /* 0x000fea0003800000 */
[----:B------:R-:W-:Y:S02]  /*13b0*/  UIADD3 UR4, UR39, 0x1, URZ ;  /* 0x0000000127047890 */ /* 0x000fe4000fffe03f */
[----:B------:R-:W-:Y:S02]  /*13c0*/  UMOV UR9, UR39 ;  /* 0x0000002700097c82 */ /* 0x000fe40008000000 */
[----:B------:R-:W-:-:S04]  /*13d0*/  UISETP.NE.AND UP0, UPT, UR4, 0x4, UPT ;  /* 0x000000040400788c */ /* 0x000fc8000bf05270 */
[----:B------:R-:W-:Y:S02]  /*13e0*/  USEL UR5, URZ, 0x1, UP0 ;  /* 0x000000013f057887 */ /* 0x000fe40008000000 */
[----:B------:R-:W-:Y:S02]  /*13f0*/  USEL UR8, UR4, URZ, UP0 ;  /* 0x0000003f04087287 */ /* 0x000fe40008000000 */
[----:B------:R-:W-:-:S06]  /*1400*/  ULOP3.LUT UR5, UR38, UR5, URZ, 0x3c, !UPT ;  /* 0x0000000526057292 */ /* 0x000fcc000f8e3c3f */
[----:B01----:R-:W-:-:S07]  /*1410*/  IMAD.U32 R5, RZ, RZ, UR5 ;  /* 0x00000005ff057e24 */ /* 0x003fce000f8e00ff */
.L_x_25:
[----:B01----:R-:W-:Y:S05]  /*1420*/  @!P0 BRA `(.L_x_19) ;  /* 0x0000000000048947 */ /* 0x003fea0003800000 */
[----:B------:R-:W-:Y:S01]  /*1430*/  BPT.TRAP 0x1 ;  /* 0x000000040000795c */ /* 0x000fe20000300000 */
.L_x_19:
[----:B------:R-:W0:Y:S01]  /*1440*/  S2UR UR5, SR_CgaCtaId ;  /* 0x00000000000579c3 */ /* 0x000e220000008800 */
[----:B------:R-:W-:Y:S01]  /*1450*/  UMOV UR4, 0x400 ;  /* 0x0000040000047882 */ /* 0x000fe20000000000 */
[----:B------:R-:W-:Y:S01]  /*1460*/  SHF.L.U32 R3, R5, 0x1f, RZ ;  /* 0x0000001f05037819 */ /* 0x000fe200000006ff */
[----:B0-----:R-:W-:-:S04]  /*1470*/  ULEA UR11, UR5, UR4, 0x18 ;  /* 0x00000004050b7291 */ /* 0x001fc8000f8ec03f */
[----:B------:R-:W-:-:S09]  /*1480*/  ULEA UR4, UR8, UR11, 0x3 ;  /* 0x0000000b08047291 */ /* 0x000fd2000f8e183f */
[----:B------:R0:W1:Y:S01]  /*1490*/  SYNCS.PHASECHK.TRANS64.TRYWAIT P1, [UR4], R3 ;  /* 0x00000003ff0075a7 */ /* 0x0000620008020144 */
[----:B------:R-:W-:Y:S05]  /*14a0*/  @!P0 BRA `(.L_x_20) ;  /* 0x0000000000048947 */ /* 0x000fea0003800000 */
[----:B------:R-:W-:Y:S01]  /*14b0*/  BPT.TRAP 0x1 ;  /* 0x000000040000795c */ /* 0x000fe20000300000 */
.L_x_20:
[----:B-1----:R-:W-:Y:S05]  /*14c0*/  @P1 BRA `(.L_x_21) ;  /* 0x0000000000081947 */ /* 0x002fea0003800000 */
[----:B------:R-:W1:Y:S02]  /*14d0*/  SYNCS.PHASECHK.TRANS64.TRYWAIT P1, [UR4], R3 ;  /* 0x00000003ff0075a7 */ /* 0x000e640008020144 */
[----:B-1----:R-:W-:Y:S05]  /*14e0*/  @!P1 BRA `(.L_x_22) ;  /* 0x0000004400749947 */ /* 0x002fea0003800000 */
.L_x_21:
[----:B------:R-:W-:Y:S01]  /*14f0*/  ULEA UR4, UR8, UR41, 0x9 ;  /* 0x0000002908047291 */ /* 0x000fe2000f8e483f */
[----:B------:R-:W-:Y:S01]  /*1500*/  WARPGROUP.ARRIVE ;  /* 0x00000000000079c5 */ /* 0x000fe20000000000 */
[----:B------:R-:W-:Y:S01]  /*1510*/  ULEA UR6, UR8, UR10, 0x8 ;  /* 0x0000000a08067291 */ /* 0x000fe2000f8e403f */
[----:B------:R-:W-:Y:S01]  /*1520*/  UMOV UR5, 0x80000020 ;  /* 0x8000002000057882 */ /* 0x000fe20000000000 */
[----:B------:R-:W-:-:S07]  /*1530*/  UMOV UR7, 0x80000020 ;  /* 0x8000002000077882 */ /* 0x000fce0000000000 */
[----:B------:R-:W-:Y:S01]  /*1540*/  HGMMA.64x64x16.F32.BF16 R24, gdesc[UR4], R24, gsb0 ;  /* 0x00e00000041879f0 */ /* 0x000fe20008001818 */
        /* <DEDUP_REMOVED lines=9> */
[----:B------:R-:W-:Y:S01]  /*15e0*/  BPT.TRAP 0x1 ;  /* 0x000000040000795c */ /* 0x000fe20000300000 */
.L_x_23:
[----:B------:R-:W-:Y:S01]  /*15f0*/  ULEA UR4, UR9, UR11, 0x3 ;  /* 0x0000000b09047291 */ /* 0x000fe2000f8e183f */
[----:B------:R-:W-:-:S03]  /*1600*/  ISETP.GT.U32.AND P1, PT, R19, 0x1, PT ;  /* 0x000000011300780c */ /* 0x000fc60003f24070 */
[----:B------:R-:W-:-:S04]  /*1610*/  UIADD3 UR4, UR4, 0x20, URZ ;  /* 0x0000002004047890 */ /* 0x000fc8000fffe03f */
[----:B------:R-:W-:-:S09]  /*1620*/  UPRMT UR4, URZ, 0x654, UR4 ;  /* 0x000006543f047896 */ /* 0x000fd20008000004 */
[----:B------:R-:W-:Y:S01]  /*1630*/  SYNCS.ARRIVE.TRANS64.RED.A1T0 RZ, [UR4], RZ ;  /* 0x000000ffffff79a7 */ /* 0x000fe20008100404 */
[----:B------:R-:W-:Y:S05]  /*1640*/  @P1 BRA `(.L_x_24) ;  /* 0x0000000000041947 */ /* 0x000fea0003800000 */
[----:B------:R-:W-:Y:S01]  /*1650*/  BPT.TRAP 0x1 ;  /* 0x000000040000795c */ /* 0x000fe20000300000 */
.L_x_24:
[----:B------:R-:W-:Y:S01]  /*1660*/  UIADD3 UR8, UR8, 0x1, URZ ;  /* 0x0000000108087890 */ /* 0x000fe2000fffe03f */
[C---:B------:R-:W-:Y:S01]  /*1670*/  ISETP.GT.AND P1, PT, R0.reuse, 0x1, PT ;  /* 0x000000010000780c */ /* 0x040fe20003f24270 */
[----:B------:R-:W-:Y:S01]  /*1680*/  UIADD3 UR9, UR9, 0x1, URZ ;  /* 0x0000000109097890 */ /* 0x000fe2000fffe03f */
[----:B------:R-:W-:Y:S01]  /*1690*/  VIADD R0, R0, 0xffffffff ;  /* 0xffffffff00007836 */ /* 0x000fe20000000000 */
[----:B------:R-:W-:Y:S02]  /*16a0*/  UISETP.NE.AND UP0, UPT, UR8, 0x4, UPT ;  /* 0x000000040800788c */ /* 0x000fe4000bf05270 */
[----:B------:R-:W-:Y:S02]  /*16b0*/  UISETP.NE.AND UP1, UPT, UR9, 0x4, UPT ;  /* 0x000000040900788c */ /* 0x000fe4000bf25270 */
[----:B------:R-:W-:Y:S02]  /*16c0*/  USEL UR4, URZ, 0x1, UP0 ;  /* 0x000000013f047887 */ /* 0x000fe40008000000 */
[----:B------:R-:W-:-:S02]  /*16d0*/  USEL UR8, UR8, URZ, UP0 ;  /* 0x0000003f08087287 */ /* 0x000fc40008000000 */
[----:B------:R-:W-:Y:S02]  /*16e0*/  USEL UR9, UR9, URZ, UP1 ;  /* 0x0000003f09097287 */ /* 0x000fe40008800000 */
[----:B------:R-:W-:Y:S01]  /*16f0*/  LOP3.LUT R5, R5, UR4, RZ, 0x3c, !PT ;  /* 0x0000000405057c12 */ /* 0x000fe2000f8e3cff */
[----:B------:R-:W-:Y:S09]  /*1700*/  @P1 BRA `(.L_x_25) ;  /* 0xfffffffc00441947 */ /* 0x000ff2000383ffff */
.L_x_18:
[----:B------:R-:W2:Y:S02]  /*1710*/  LDC R0, c[0x0][0x28c] ;  /* 0x0000a300ff007b82 */ /* 0x000ea40000000800 */
[----:B--2---:R-:W-:-:S13]  /*1720*/  ISETP.GE.AND P1, PT, R0, 0x1, PT ;  /* 0x000000010000780c */ /* 0x004fda0003f26270 */
[----:B------:R-:W-:Y:S05]  /*1730*/  @!P1 BRA `(.L_x_26) ;  /* 0x0000000000409947 */ /* 0x000fea0003800000 */
[----:B------:R-:W-:Y:S05]  /*1740*/  @!P0 BRA `(.L_x_27) ;  /* 0x0000000000048947 */ /* 0x000fea0003800000 */
[----:B------:R-:W-:Y:S01]  /*1750*/  BPT.TRAP 0x1 ;  /* 0x000000040000795c */ /* 0x000fe20000300000 */
.L_x_27:
[----:B------:R-:W2:Y:S01]  /*1760*/  S2UR UR6, SR_CgaCtaId ;  /* 0x00000000000679c3 */ /* 0x000ea20000008800 */
[----:B------:R-:W-:Y:S01]  /*1770*/  UISETP.LT.AND UP0, UPT, UR40, 0x1, UPT ;  /* 0x000000012800788c */ /* 0x000fe2000bf01270 */
[----:B------:R-:W-:Y:S01]  /*1780*/  ISETP.GT.U32.AND P0, PT, R19, 0x1, PT ;  /* 0x000000011300780c */ /* 0x000fe20003f04070 */
[----:B------:R-:W-:Y:S02]  /*1790*/  UMOV UR5, 0x400 ;  /* 0x0000040000057882 */ /* 0x000fe40000000000 */
[----:B------:R-:W-:-:S04]  /*17a0*/  USEL UR4, UR40, 0x1, UP0 ;  /* 0x0000000128047887 */ /* 0x000fc80008000000 */
[----:B------:R-:W-:-:S04]  /*17b0*/  UIADD3 UR4, UR39, UR40, -UR4 ;  /* 0x0000002827047290 */ /* 0x000fc8000fffe804 */
[----:B------:R-:W-:-:S04]  /*17c0*/  USHF.L.U32 UR4, UR4, 0x3, URZ ;  /* 0x0000000304047899 */ /* 0x000fc8000800063f */
[----:B------:R-:W-:Y:S02]  /*17d0*/  ULOP3.LUT UR4, UR4, 0x18, URZ, 0xc0, !UPT ;  /* 0x0000001804047892 */ /* 0x000fe4000f8ec03f */
[----:B--2---:R-:W-:-:S04]  /*17e0*/  ULEA UR5, UR6, UR5, 0x18 ;  /* 0x0000000506057291 */ /* 0x004fc8000f8ec03f */
[----:B------:R-:W-:-:S04]  /*17f0*/  UIADD3 UR4, UR5, 0x20, UR4 ;  /* 0x0000002005047890 */ /* 0x000fc8000fffe004 */
[----:B------:R-:W-:-:S09]  /*1800*/  UPRMT UR4, URZ, 0x654, UR4 ;  /* 0x000006543f047896 */ /* 0x000fd20008000004 */
[----:B------:R-:W-:Y:S01]  /*1810*/  SYNCS.ARRIVE.TRANS64.RED.A1T0 RZ, [UR4], RZ ;  /* 0x000000ffffff79a7 */ /* 0x000fe20008100404 */
[----:B------:R-:W-:Y:S05]  /*1820*/  @P0 BRA `(.L_x_26) ;  /* 0x0000000000040947 */ /* 0x000fea0003800000 */
[----:B------:R-:W-:Y:S01]  /*1830*/  BPT.TRAP 0x1 ;  /* 0x000000040000795c */ /* 0x000fe20000300000 */
.L_x_26:
[----:B------:R-:W2:Y:S01]  /*1840*/  LDC R6, c[0x0][0x288] ;  /* 0x0000a200ff067b82 */ /* 0x000ea20000000800 */
[----:B------:R-:W-:Y:S01]  /*1850*/  UIADD3 UR39, UR40, UR39, URZ ;  /* 0x0000002728277290 */ /* 0x000fe2000fffe03f */
[C---:B01----:R-:W-:Y:S01]  /*1860*/  LOP3.LUT R5, R18.reuse, 0x3, RZ, 0xc0, !PT ;  /* 0x0000000312057812 */ /* 0x043fe200078ec0ff */
[----:B------:R-:W-:Y:S01]  /*1870*/  IMAD.SHL.U32 R59, R59, 0x40, RZ ;  /* 0x000000403b3b7824 */ /* 0x000fe200078e00ff */
[----:B------:R-:W-:Y:S01]  /*1880*/  SHF.R.U32.HI R3, RZ, 0x2, R18 ;  /* 0x00000002ff037819 */ /* 0x000fe20000011612 */
[----:B------:R-:W-:Y:S01]  /*1890*/  USHF.R.U32.HI UR4, URZ, 0x2, UR39 ;  /* 0x000000023f047899 */ /* 0x000fe20008011627 */
[C---:B------:R-:W-:Y:S01]  /*18a0*/  LOP3.LUT R4, R18.reuse, 0x60, RZ, 0xc0, !PT ;  /* 0x0000006012047812 */ /* 0x040fe200078ec0ff */
[----:B------:R-:W-:Y:S01]  /*18b0*/  IMAD.SHL.U32 R10, R18, 0x2, RZ ;  /* 0x00000002120a7824 */ /* 0x000fe200078e00ff */
[----:B------:R-:W-:Y:S01]  /*18c0*/  LOP3.LUT R0, R22, 0x1, RZ, 0xc0, !PT ;  /* 0x0000000116007812 */ /* 0x000fe200078ec0ff */
[----:B------:R-:W-:Y:S01]  /*18d0*/  ULOP3.LUT UR4, UR4, 0x1, URZ, 0xc0, !UPT ;  /* 0x0000000104047892 */ /* 0x000fe2000f8ec03f */
[----:B------:R-:W-:Y:S01]  /*18e0*/  LOP3.LUT R3, R3, 0x7, RZ, 0xc0, !PT ;  /* 0x0000000703037812 */ /* 0x000fe200078ec0ff */
[----:B------:R-:W-:Y:S01]  /*18f0*/  ULDC UR8, c[0x0][0x284] ;  /* 0x0000a10000087ab9 */ /* 0x000fe20000000800 */
[----:B------:R-:W-:Y:S01]  /*1900*/  SHF.R.U32.HI R4, RZ, 0x1, R4 ;  /* 0x00000001ff047819 */ /* 0x000fe20000011604 */
[----:B------:R-:W-:Y:S01]  /*1910*/  IMAD.SHL.U32 R8, R0, 0x40, RZ ;  /* 0x0000004000087824 */ /* 0x000fe200078e00ff */
[----:B------:R-:W-:Y:S01]  /*1920*/  UISETP.GT.U32.AND UP1, UPT, UR39, 0x3, UPT ;  /* 0x000000032700788c */ /* 0x000fe2000bf24070 */
[----:B------:R-:W-:Y:S01]  /*1930*/  SHF.R.S32.HI R15, RZ, 0x1f, R57 ;  /* 0x0000001fff0f7819 */ /* 0x000fe20000011439 */
[----:B------:R-:W-:Y:S01]  /*1940*/  UISETP.NE.U32.AND UP0, UPT, UR4, 0x1, UPT ;  /* 0x000000010400788c */ /* 0x000fe2000bf05070 */
[--C-:B------:R-:W-:Y:S01]  /*1950*/  IADD3 R7, RZ, -R4, -R3.reuse ;  /* 0x80000004ff077210 */ /* 0x100fe20007ffe803 */
[----:B------:R-:W-:Y:S01]  /*1960*/  ULDC.64 UR6, c[0x0][0x5d0] ;  /* 0x0001740000067ab9 */ /* 0x000fe20000000a00 */
[----:B------:R-:W-:Y:S01]  /*1970*/  LOP3.LUT R10, R59, 0x6, R10, 0xf8, !PT ;  /* 0x000000063b0a7812 */ /* 0x000fe200078ef80a */
[----:B------:R-:W-:Y:S01]  /*1980*/  UISETP.LT.U32.AND UP1, UPT, UR40, 0x4, UP1 ;  /* 0x000000042800788c */ /* 0x000fe20008f21070 */
[----:B------:R-:W-:Y:S01]  /*1990*/  LOP3.LUT R3, R8, 0x40, R3, 0xe2, !PT ;  /* 0x0000004008037812 */ /* 0x000fe200078ee203 */
[----:B------:R-:W-:Y:S01]  /*19a0*/  UISETP.GT.U32.AND UP0, UPT, UR40, 0x3, !UP0 ;  /* 0x000000032800788c */ /* 0x000fe2000c704070 */
[----:B------:R-:W-:Y:S01]  /*19b0*/  SHF.R.S32.HI R11, RZ, 0x1f, R10 ;  /* 0x0000001fff0b7819 */ /* 0x000fe2000001140a */
[----:B--2---:R-:W-:Y:S01]  /*19c0*/  IMAD R12, R5, -0x2, R6 ;  /* 0xfffffffe050c7824 */ /* 0x004fe200078e0206 */
[----:B------:R-:W-:Y:S01]  /*19d0*/  ISETP.GE.AND P0, PT, R59, R6, PT ;  /* 0x000000063b00720c */ /* 0x000fe20003f06270 */
[C---:B------:R-:W-:Y:S01]  /*19e0*/  IMAD.SHL.U32 R5, R58.reuse, 0x80, RZ ;  /* 0x000000803a057824 */ /* 0x040fe200078e00ff */
[----:B------:R-:W-:Y:S01]  /*19f0*/  USEL UR5, URZ, 0x1, !UP1 ;  /* 0x000000013f057887 */ /* 0x000fe2000c800000 */
[----:B------:R-:W-:Y:S01]  /*1a00*/  IMAD R6, R15, UR6, RZ ;  /* 0x000000060f067c24 */ /* 0x000fe2000f8e02ff */
[----:B------:R-:W-:Y:S01]  /*1a10*/  USEL UR4, URZ, 0x1, !UP0 ;  /* 0x000000013f047887 */ /* 0x000fe2000c000000 */
[----:B------:R-:W-:Y:S01]  /*1a20*/  IMAD.WIDE R8, R58, 0x80, RZ ;  /* 0x000000803a087825 */ /* 0x000fe200078e02ff */
[----:B------:R-:W-:Y:S01]  /*1a30*/  ISETP.GE.OR P0, PT, R5, UR8, P0 ;  /* 0x0000000805007c0c */ /* 0x000fe20008706670 */
[----:B------:R-:W-:-:S02]  /*1a40*/  ULOP3.LUT UR39, UR39, 0x3, URZ, 0xc0, !UPT ;  /* 0x0000000327277892 */ /* 0x000fc4000f8ec03f */
[----:B------:R-:W-:Y:S01]  /*1a50*/  IMAD R0, R0, -0x40, R7 ;  /* 0xffffffc000007824 */ /* 0x000fe200078e0207 */
[----:B------:R-:W-:Y:S01]  /*1a60*/  LOP3.LUT R73, R8, R3, R4, 0xfe, !PT ;  /* 0x0000000308497212 */ /* 0x000fe200078efe04 */
[C---:B------:R-:W-:Y:S01]  /*1a70*/  IMAD R13, R57.reuse, UR7, R6 ;  /* 0x00000007390d7c24 */ /* 0x040fe2000f8e0206 */
[----:B------:R-:W-:Y:S01]  /*1a80*/  ULOP3.LUT UR38, UR4, UR38, UR5, 0x96, !UPT ;  /* 0x0000002604267292 */ /* 0x000fe2000f8e9605 */
[----:B------:R-:W-:Y:S01]  /*1a90*/  IMAD.WIDE.U32 R6, R57, UR6, R10 ;  /* 0x0000000639067c25 */ /* 0x000fe2000f8e000a */
[----:B------:R-:W-:-:S03]  /*1aa0*/  IADD3 R3, -R5, UR8, R0 ;  /* 0x0000000805037c10 */ /* 0x000fc6000fffe100 */
[----:B------:R-:W-:Y:S02]  /*1ab0*/  IMAD.IADD R7, R7, 0x1, R13 ;  /* 0x0000000107077824 */ /* 0x000fe400078e020d */
[----:B------:R-:W-:Y:S02]  /*1ac0*/  IMAD.IADD R4, R12, 0x1, -R59 ;  /* 0x000000010c047824 */ /* 0x000fe400078e0a3b */
[----:B------:R-:W-:Y:S01]  /*1ad0*/  IMAD.MOV.U32 R0, RZ, RZ, -0x1 ;  /* 0xffffffffff007424 */ /* 0x000fe200078e00ff */
[----:B------:R-:W-:Y:S06]  /*1ae0*/  @P0 BRA `(.L_x_28) ;  /* 0x0000002000a40947 */ /* 0x000fec0003800000 */
[----:B------:R-:W0:Y:S01]  /*1af0*/  LDC.64 R66, c[0x0][0x5c8] ;  /* 0x00017200ff427b82 */ /* 0x000e220000000a00 */
[----:B-----5:R-:W-:Y:S01]  /*1b00*/  FSETP.NEU.AND P0, PT, R56, RZ, PT ;  /* 0x000000ff3800720b */ /* 0x020fe20003f0d000 */
[----:B------:R-:W-:Y:S01]  /*1b10*/  BSSY B0, `(.L_x_28) ;  /* 0x0000226000007945 */ /* 0x000fe20003800000 */
[----:B------:R-:W-:-:S04]  /*1b20*/  ISETP.GT.AND P2, PT, R4, RZ, PT ;  /* 0x000000ff0400720c */ /* 0x000fc80003f44270 */
[----:B------:R-:W-:Y:S01]  /*1b30*/  ISETP.GT.AND P1, PT, R3, RZ, P2 ;  /* 0x000000ff0300720c */ /* 0x000fe20001724270 */
[-C--:B0-----:R-:W-:Y:S02]  /*1b40*/  IMAD R12, R9, R66.reuse, RZ ;  /* 0x00000042090c7224 */ /* 0x081fe400078e02ff */
[----:B------:R-:W-:-:S04]  /*1b50*/  IMAD.WIDE.U32 R58, R73, R66, R6 ;  /* 0x00000042493a7225 */ /* 0x000fc800078e0006 */
[----:B------:R-:W-:-:S04]  /*1b60*/  IMAD R5, R73, R67, R12 ;  /* 0x0000004349057224 */ /* 0x000fc800078e020c */
[----:B------:R-:W-:Y:S01]  /*1b70*/  IMAD.IADD R75, R59, 0x1, R5 ;  /* 0x000000013b4b7824 */ /* 0x000fe200078e0205 */
[----:B------:R-:W-:Y:S06]  /*1b80*/  @!P0 BRA `(.L_x_29) ;  /* 0x0000001400e88947 */ /* 0x000fec0003800000 */
[----:B------:R-:W0:Y:S01]  /*1b90*/  LDC.64 R64, c[0x0][0x5b8] ;  /* 0x00016e00ff407b82 */ /* 0x000e220000000a00 */
[----:B------:R-:W-:-:S07]  /*1ba0*/  ULDC.64 UR4, c[0x0][0x5c0] ;  /* 0x0001700000047ab9 */ /* 0x000fce0000000a00 */
[----:B------:R-:W1:Y:S08]  /*1bb0*/  LDC.64 R68, c[0x0][0x5b0] ;  /* 0x00016c00ff447b82 */ /* 0x000e700000000a00 */
[----:B------:R-:W2:Y:S01]  /*1bc0*/  LDC.64 R70, c[0x0][0x5a8] ;  /* 0x00016a00ff467b82 */ /* 0x000ea20000000a00 */
[-C--:B0-----:R-:W-:Y:S02]  /*1bd0*/  IMAD R6, R15, R64.reuse, RZ ;  /* 0x000000400f067224 */ /* 0x081fe400078e02ff */
[----:B------:R-:W-:-:S04]  /*1be0*/  IMAD.WIDE.U32 R60, R57, R64, R10 ;  /* 0x00000040393c7225 */ /* 0x000fc800078e000a */
[----:B------:R-:W-:Y:S02]  /*1bf0*/  IMAD R63, R57, R65, R6 ;  /* 0x00000041393f7224 */ /* 0x000fe400078e0206 */
[-C--:B-1----:R-:W-:Y:S02]  /*1c00*/  IMAD R8, R9, R68.reuse, RZ ;  /* 0x0000004409087224 */ /* 0x082fe400078e02ff */
[----:B------:R-:W-:Y:S02]  /*1c10*/  IMAD.IADD R13, R61, 0x1, R63 ;  /* 0x000000013d0d7824 */ /* 0x000fe400078e023f */
[----:B------:R-:W-:Y:S02]  /*1c20*/  IMAD.MOV.U32 R12, RZ, RZ, R60 ;  /* 0x000000ffff0c7224 */ /* 0x000fe400078e003c */
[C---:B------:R-:W-:Y:S02]  /*1c30*/  IMAD R65, R73.reuse, R69, R8 ;  /* 0x0000004549417224 */ /* 0x040fe400078e0208 */
[----:B------:R-:W-:-:S04]  /*1c40*/  IMAD.WIDE.U32 R6, R73, R68, R12 ;  /* 0x0000004449067225 */ /* 0x000fc800078e000c */
[----:B------:R-:W-:Y:S01]  /*1c50*/  IMAD.IADD R5, R7, 0x1, R65 ;  /* 0x0000000107057824 */ /* 0x000fe200078e0241 */
[----:B--2---:R-:W-:-:S04]  /*1c60*/  LEA R14, P0, R6, R70, 0x1 ;  /* 0x00000046060e7211 */ /* 0x004fc800078008ff */
[----:B------:R-:W-:-:S05]  /*1c70*/  LEA.HI.X R15, R6, R71, R5, 0x1, P0 ;  /* 0x00000047060f7211 */ /* 0x000fca00000f0c05 */
[----:B------:R0:W2:Y:S01]  /*1c80*/  @P1 LDG.E.LTC128B.U16 R5, desc[UR36][R14.64] ;  /* 0x000000240e051981 */ /* 0x0000a2000c1e1520 */
[----:B------:R-:W-:Y:S01]  /*1c90*/  LEA R8, P0, R58, UR4, 0x1 ;  /* 0x000000043a087c11 */ /* 0x000fe2000f8008ff */
[----:B------:R-:W-:Y:S01]  /*1ca0*/  IMAD.WIDE.U32 R6, R73, R68, R10 ;  /* 0x0000004449067225 */ /* 0x000fe200078e000a */
[----:B------:R-:W-:Y:S03]  /*1cb0*/  BSSY B1, `(.L_x_30) ;  /* 0x0000012000017945 */ /* 0x000fe60003800000 */
[----:B------:R-:W-:Y:S02]  /*1cc0*/  IMAD.IADD R7, R65, 0x1, R7 ;  /* 0x0000000141077824 */ /* 0x000fe400078e0207 */
[----:B------:R-:W-:Y:S01]  /*1cd0*/  IMAD.WIDE.U32 R20, R57, R64, R6 ;  /* 0x0000004039147225 */ /* 0x000fe200078e0006 */
[----:B0-----:R-:W-:-:S03]  /*1ce0*/  SHF.L.U64.HI R15, R68, 0x3, R69 ;  /* 0x00000003440f7819 */ /* 0x001fc60000010245 */
[----:B------:R-:W-:Y:S01]  /*1cf0*/  IMAD.IADD R7, R63, 0x1, R21 ;  /* 0x000000013f077824 */ /* 0x000fe200078e0215 */
[----:B------:R-:W-:Y:S01]  /*1d00*/  LEA R6, P4, R20, R70, 0x1 ;  /* 0x0000004614067211 */ /* 0x000fe200078808ff */
[----:B------:R-:W-:-:S03]  /*1d10*/  IMAD.SHL.U32 R14, R68, 0x8, RZ ;  /* 0x00000008440e7824 */ /* 0x000fc600078e00ff */
[----:B------:R-:W-:Y:S01]  /*1d20*/  LEA.HI.X R7, R20, R71, R7, 0x1, P4 ;  /* 0x0000004714077211 */ /* 0x000fe200020f0c07 */
[----:B--2---:R-:W-:-:S04]  /*1d30*/  IMAD.U32 R9, R5, 0x10000, RZ ;  /* 0x0001000005097824 */ /* 0x004fc800078e00ff */
[----:B------:R-:W-:-:S04]  /*1d40*/  FMUL R9, R9, R56 ;  /* 0x0000003809097220 */ /* 0x000fc80000400000 */
[----:B------:R-:W-:Y:S01]  /*1d50*/  FFMA R24, R24, R23, R9 ;  /* 0x0000001718187223 */ /* 0x000fe20000000009 */
[----:B------:R-:W-:Y:S02]  /*1d60*/  LEA.HI.X R9, R58, UR5, R75, 0x1, P0 ;  /* 0x000000053a097c11 */ /* 0x000fe400080f0c4b */
[----:B------:R-:W-:Y:S02]  /*1d70*/  ISETP.GT.AND P0, PT, R4, 0x1, PT ;  /* 0x000000010400780c */ /* 0x000fe40003f04270 */
[----:B------:R-:W-:Y:S02]  /*1d80*/  F2FP.BF16.F32.PACK_AB R24, RZ, R24 ;  /* 0x00000018ff18723e */ /* 0x000fe400000010ff */
[----:B------:R-:W-:-:S03]  /*1d90*/  ISETP.GT.AND P3, PT, R3, RZ, P0 ;  /* 0x000000ff0300720c */ /* 0x000fc60000764270 */
[----:B------:R0:W-:Y:S10]  /*1da0*/  @P1 STG.E.U16 desc[UR36][R8.64], R24 ;  /* 0x0000001808001986 */ /* 0x0001f4000c101524 */
[----:B------:R-:W-:Y:S05]  /*1db0*/  @!P3 BRA `(.L_x_31) ;  /* 0x000000000004b947 */ /* 0x000fea0003800000 */
[----:B------:R1:W5:Y:S02]  /*1dc0*/  LDG.E.LTC128B.U16 R5, desc[UR36][R6.64+0x2] ;  /* 0x0000022406057981 */ /* 0x000364000c1e1520 */
.L_x_31:
[----:B------:R-:W-:Y:S05]  /*1dd0*/  BSYNC B1 ;  /* 0x0000000000017941 */ /* 0x000fea0003800000 */
.L_x_30:
[----:B-----5:R-:W-:Y:S01]  /*1de0*/  IMAD.U32 R59, R5, 0x10000, RZ ;  /* 0x00010000053b7824 */ /* 0x020fe200078e00ff */
[----:B------:R-:W-:Y:S01]  /*1df0*/  ISETP.GT.AND P2, PT, R3, 0x8, P2 ;  /* 0x000000080300780c */ /* 0x000fe20001744270 */
[----:B------:R-:W-:Y:S01]  /*1e00*/  IMAD.WIDE.U32 R20, R73, R68, R14 ;  /* 0x0000004449147225 */ /* 0x000fe200078e000e */
[----:B0-----:R-:W-:-:S03]  /*1e10*/  PRMT R24, R5, 0x7610, R24 ;  /* 0x0000761005187816 */ /* 0x001fc60000000018 */
[----:B------:R-:W-:Y:S01]  /*1e20*/  FMUL R12, R59, R56 ;  /* 0x000000383b0c7220 */ /* 0x000fe20000400000 */
[----:B------:R-:W-:Y:S01]  /*1e30*/  IMAD.IADD R65, R65, 0x1, R21 ;  /* 0x0000000141417824 */ /* 0x000fe200078e0215 */
[----:B------:R-:W-:Y:S02]  /*1e40*/  IADD3 R60, P1, R60, R20, RZ ;  /* 0x000000143c3c7210 */ /* 0x000fe40007f3e0ff */
[----:B------:R-:W-:-:S03]  /*1e50*/  FFMA R12, R25, R23, R12 ;  /* 0x00000017190c7223 */ /* 0x000fc6000000000c */
[----:B------:R-:W-:Y:S02]  /*1e60*/  IMAD.X R13, R65, 0x1, R13, P1 ;  /* 0x00000001410d7824 */ /* 0x000fe400008e060d */
[----:B------:R-:W-:Y:S02]  /*1e70*/  F2FP.BF16.F32.PACK_AB R12, RZ, R12 ;  /* 0x0000000cff0c723e */ /* 0x000fe400000010ff */
[----:B------:R-:W-:Y:S02]  /*1e80*/  LEA R14, P1, R60, R70, 0x1 ;  /* 0x000000463c0e7211 */ /* 0x000fe400078208ff */
[----:B------:R-:W-:Y:S02]  /*1e90*/  PRMT R21, R12, 0x7610, R21 ;  /* 0x000076100c157816 */ /* 0x000fe40000000015 */
[----:B------:R-:W-:-:S03]  /*1ea0*/  LEA.HI.X R15, R60, R71, R13, 0x1, P1 ;  /* 0x000000473c0f7211 */ /* 0x000fc600008f0c0d */
[----:B------:R0:W-:Y:S04]  /*1eb0*/  @P3 STG.E.U16 desc[UR36][R8.64+0x2], R21 ;  /* 0x0000021508003986 */ /* 0x0001e8000c101524 */
[----:B------:R-:W2:Y:S01]  /*1ec0*/  @P2 LDG.E.LTC128B.U16 R24, desc[UR36][R14.64] ;  /* 0x000000240e182981 */ /* 0x000ea2000c1e1520 */
[----:B------:R-:W-:Y:S01]  /*1ed0*/  IADD3 R20, P1, R10, R20, RZ ;  /* 0x000000140a147210 */ /* 0x000fe20007f3e0ff */
[----:B------:R-:W-:Y:S01]  /*1ee0*/  BSSY B1, `(.L_x_32) ;  /* 0x0000011000017945 */ /* 0x000fe20003800000 */
[C---:B------:R-:W-:Y:S02]  /*1ef0*/  SHF.L.U64.HI R13, R66.reuse, 0x4, R67 ;  /* 0x00000004420d7819 */ /* 0x040fe40000010243 */
[----:B------:R-:W-:Y:S01]  /*1f00*/  ISETP.GT.AND P0, PT, R3, 0x8, P0 ;  /* 0x000000080300780c */ /* 0x000fe20000704270 */
[----:B0-----:R-:W-:Y:S01]  /*1f10*/  IMAD.X R21, R11, 0x1, R65, P1 ;  /* 0x000000010b157824 */ /* 0x001fe200008e0641 */
[----:B------:R-:W-:Y:S01]  /*1f20*/  LEA R12, P1, R66, R8, 0x4 ;  /* 0x00000008420c7211 */ /* 0x000fe200078220ff */
[----:B------:R-:W-:-:S04]  /*1f30*/  IMAD.WIDE.U32 R20, R57, R64, R20 ;  /* 0x0000004039147225 */ /* 0x000fc800078e0014 */
[----:B------:R-:W-:Y:S01]  /*1f40*/  IMAD.X R13, R13, 0x1, R9, P1 ;  /* 0x000000010d0d7824 */ /* 0x000fe200008e0609 */
[----:B------:R-:W-:Y:S01]  /*1f50*/  LEA R10, P3, R20, R70, 0x1 ;  /* 0x00000046140a7211 */ /* 0x000fe200078608ff */
[----:B------:R-:W-:-:S05]  /*1f60*/  IMAD.IADD R11, R63, 0x1, R21 ;  /* 0x000000013f0b7824 */ /* 0x000fca00078e0215 */
[----:B------:R-:W-:Y:S01]  /*1f70*/  LEA.HI.X R11, R20, R71, R11, 0x1, P3 ;  /* 0x00000047140b7211 */ /* 0x000fe200018f0c0b */
[----:B--2---:R-:W-:-:S04]  /*1f80*/  IMAD.U32 R5, R24, 0x10000, RZ ;  /* 0x0001000018057824 */ /* 0x004fc800078e00ff */
[----:B------:R-:W-:-:S04]  /*1f90*/  FMUL R5, R5, R56 ;  /* 0x0000003805057220 */ /* 0x000fc80000400000 */
[----:B------:R-:W-:-:S05]  /*1fa0*/  FFMA R5, R26, R23, R5 ;  /* 0x000000171a057223 */ /* 0x000fca0000000005 */
[----:B------:R-:W-:-:S05]  /*1fb0*/  F2FP.BF16.F32.PACK_AB R5, RZ, R5 ;  /* 0x00000005ff05723e */ /* 0x000fca00000010ff */
[----:B------:R0:W-:Y:S01]  /*1fc0*/  @P2 STG.E.U16 desc[UR36][R12.64], R5 ;  /* 0x000000050c002986 */ /* 0x0001e2000c101524 */
[----:B------:R-:W-:Y:S05]  /*1fd0*/  @!P0 BRA `(.L_x_33) ;  /* 0x0000000000048947 */ /* 0x000fea0003800000 */
[----:B------:R2:W5:Y:S02]  /*1fe0*/  LDG.E.LTC128B.U16 R24, desc[UR36][R10.64+0x2] ;  /* 0x000002240a187981 */ /* 0x000564000c1e1520 */
.L_x_33:
[----:B------:R-:W-:Y:S05]  /*1ff0*/  BSYNC B1 ;  /* 0x0000000000017941 */ /* 0x000fea0003800000 */
.L_x_32:
[----:B0----5:R-:W-:Y:S01]  /*2000*/  IMAD.U32 R5, R24, 0x10000, RZ ;  /* 0x0001000018057824 */ /* 0x021fe200078e00ff */
[----:B------:R-:W-:Y:S01]  /*2010*/  ISETP.GT.AND P1, PT, R4, 0x8, PT ;  /* 0x000000080400780c */ /* 0x000fe20003f24270 */
[----:B------:R-:W-:Y:S02]  /*2020*/  BSSY B1, `(.L_x_34) ;  /* 0x0000008000017945 */ /* 0x000fe40003800000 */
[----:B------:R-:W-:Y:S01]  /*2030*/  FMUL R14, R5, R56 ;  /* 0x00000038050e7220 */ /* 0x000fe20000400000 */
[----:B------:R-:W-:-:S03]  /*2040*/  ISETP.GT.AND P2, PT, R3, RZ, P1 ;  /* 0x000000ff0300720c */ /* 0x000fc60000f44270 */
[----:B------:R-:W-:-:S05]  /*2050*/  FFMA R14, R27, R23, R14 ;  /* 0x000000171b0e7223 */ /* 0x000fca000000000e */
[----:B------:R-:W-:-:S05]  /*2060*/  F2FP.BF16.F32.PACK_AB R14, RZ, R14 ;  /* 0x0000000eff0e723e */ /* 0x000fca00000010ff */
[----:B------:R0:W-:Y:S01]  /*2070*/  @P0 STG.E.U16 desc[UR36][R12.64+0x2], R14 ;  /* 0x0000020e0c000986 */ /* 0x0001e2000c101524 */
[----:B------:R-:W-:Y:S05]  /*2080*/  @!P2 BRA `(.L_x_35) ;  /* 0x000000000004a947 */ /* 0x000fea0003800000 */
[----:B------:R3:W5:Y:S02]  /*2090*/  LDG.E.LTC128B.U16 R24, desc[UR36][R6.64+0x10] ;  /* 0x0000102406187981 */ /* 0x000764000c1e1520 */
.L_x_35:
[----:B------:R-:W-:Y:S05]  /*20a0*/  BSYNC B1 ;  /* 0x0000000000017941 */ /* 0x000fea0003800000 */
.L_x_34:
[----:B-----5:R-:W-:Y:S01]  /*20b0*/  IMAD.U32 R5, R24, 0x10000, RZ ;  /* 0x0001000018057824 */ /* 0x020fe200078e00ff */
        /* <DEDUP_REMOVED lines=9> */
.L_x_37:
[----:B------:R-:W-:Y:S05]  /*2150*/  BSYNC B1 ;  /* 0x0000000000017941 */ /* 0x000fea0003800000 */
.L_x_36:
[----:B----45:R-:W-:Y:S01]  /*2160*/  IMAD.U32 R5, R24, 0x10000, RZ ;  /* 0x0001000018057824 */ /* 0x030fe200078e00ff */
[----:B------:R-:W-:Y:S01]  /*2170*/  ISETP.GT.AND P1, PT, R3, 0x8, P1 ;  /* 0x000000080300780c */ /* 0x000fe20000f24270 */
[----:B------:R-:W-:Y:S02]  /*2180*/  BSSY B1, `(.L_x_38) ;  /* 0x0000007000017945 */ /* 0x000fe40003800000 */
[----:B0-----:R-:W-:-:S04]  /*2190*/  FMUL R14, R5, R56 ;  /* 0x00000038050e7220 */ /* 0x001fc80000400000 */
[----:B------:R-:W-:-:S05]  /*21a0*/  FFMA R14, R29, R23, R14 ;  /* 0x000000171d0e7223 */ /* 0x000fca000000000e */
[----:B------:R-:W-:-:S05]  /*21b0*/  F2FP.BF16.F32.PACK_AB R14, RZ, R14 ;  /* 0x0000000eff0e723e */ /* 0x000fca00000010ff */
[----:B------:R0:W-:Y:S01]  /*21c0*/  @P3 STG.E.U16 desc[UR36][R8.64+0x12], R14 ;  /* 0x0000120e08003986 */ /* 0x0001e2000c101524 */
[----:B------:R-:W-:Y:S05]  /*21d0*/  @!P1 BRA `(.L_x_39) ;  /* 0x0000000000049947 */ /* 0x000fea0003800000 */
[----:B------:R4:W5:Y:S02]  /*21e0*/  LDG.E.LTC128B.U16 R24, desc[UR36][R10.64+0x10] ;  /* 0x000010240a187981 */ /* 0x000964000c1e1520 */
.L_x_39:
[----:B------:R-:W-:Y:S05]  /*21f0*/  BSYNC B1 ;  /* 0x0000000000017941 */ /* 0x000fea0003800000 */
.L_x_38:
[----:B-----5:R-:W-:Y:S01]  /*2200*/  IMAD.U32 R5, R24, 0x10000, RZ ;  /* 0x0001000018057824 */ /* 0x020fe200078e00ff */
[----:B------:R-:W-:Y:S01]  /*2210*/  ISETP.GT.AND P0, PT, R3, 0x8, P0 ;  /* 0x000000080300780c */ /* 0x000fe20000704270 */
[----:B------:R-:W-:Y:S02]  /*2220*/  BSSY B1, `(.L_x_40) ;  /* 0x0000007000017945 */ /* 0x000fe40003800000 */
[----:B------:R-:W-:-:S04]  /*2230*/  FMUL R5, R5, R56 ;  /* 0x0000003805057220 */ /* 0x000fc80000400000 */
[----:B------:R-:W-:-:S05]  /*2240*/  FFMA R5, R30, R23, R5 ;  /* 0x000000171e057223 */ /* 0x000fca0000000005 */
[----:B------:R-:W-:-:S05]  /*2250*/  F2FP.BF16.F32.PACK_AB R5, RZ, R5 ;  /* 0x00000005ff05723e */ /* 0x000fca00000010ff */
[----:B------:R0:W-:Y:S01]  /*2260*/  @P1 STG.E.U16 desc[UR36][R12.64+0x10], R5 ;  /* 0x000010050c001986 */ /* 0x0001e2000c101524 */
[----:B------:R-:W-:Y:S05]  /*2270*/  @!P0 BRA `(.L_x_41) ;  /* 0x0000000000048947 */ /* 0x000fea0003800000 */
[----:B------:R0:W5:Y:S02]  /*2280*/  LDG.E.LTC128B.U16 R24, desc[UR36][R10.64+0x12] ;  /* 0x000012240a187981 */ /* 0x000164000c1e1520 */
.L_x_41:
[----:B------:R-:W-:Y:S05]  /*2290*/  BSYNC B1 ;  /* 0x0000000000017941 */ /* 0x000fea0003800000 */
.L_x_40:
        /* <DEDUP_REMOVED lines=10> */
.L_x_43:
[----:B------:R-:W-:Y:S05]  /*2340*/  BSYNC B1 ;  /* 0x0000000000017941 */ /* 0x000fea0003800000 */
.L_x_42:
        /* <DEDUP_REMOVED lines=10> */
.L_x_45:
[----:B------:R-:W-:Y:S05]  /*23f0*/  BSYNC B1 ;  /* 0x0000000000017941 */ /* 0x000fea0003800000 */
.L_x_44:
[----:B0----5:R-:W-:Y:S01]  /*2400*/  IMAD.U32 R5, R24, 0x10000, RZ ;  /* 0x0001000018057824 */ /* 0x021fe200078e00ff */
        /* <DEDUP_REMOVED lines=8> */
.L_x_47:
[----:B------:R-:W-:Y:S05]  /*2490*/  BSYNC B1 ;  /* 0x0000000000017941 */ /* 0x000fea0003800000 */
.L_x_46:
        /* <DEDUP_REMOVED lines=9> */
.L_x_49:
[----:B------:R-:W-:Y:S05]  /*2530*/  BSYNC B1 ;  /* 0x0000000000017941 */ /* 0x000fea0003800000 */
.L_x_48:
        /* <DEDUP_REMOVED lines=10> */
.L_x_51:
[----:B------:R-:W-:Y:S05]  /*25e0*/  BSYNC B1 ;  /* 0x0000000000017941 */ /* 0x000fea0003800000 */
.L_x_50:
        /* <DEDUP_REMOVED lines=10> */
.L_x_53:
[----:B------:R-:W-:Y:S05]  /*2690*/  BSYNC B1 ;  /* 0x0000000000017941 */ /* 0x000fea0003800000 */
.L_x_52:
        /* <DEDUP_REMOVED lines=9> */
.L_x_55:
[----:B------:R-:W-:Y:S05]  /*2730*/  BSYNC B1 ;  /* 0x0000000000017941 */ /* 0x000fea0003800000 */
.L_x_54:
        /* <DEDUP_REMOVED lines=9> */
.L_x_57:
[----:B------:R-:W-:Y:S05]  /*27d0*/  BSYNC B1 ;  /* 0x0000000000017941 */ /* 0x000fea0003800000 */
.L_x_56:
        /* <DEDUP_REMOVED lines=10> */
.L_x_59:
[----:B------:R-:W-:Y:S05]  /*2880*/  BSYNC B1 ;  /* 0x0000000000017941 */ /* 0x000fea0003800000 */
.L_x_58:
        /* <DEDUP_REMOVED lines=10> */
.L_x_61:
[----:B------:R-:W-:Y:S05]  /*2930*/  BSYNC B1 ;  /* 0x0000000000017941 */ /* 0x000fea0003800000 */
.L_x_60:
        /* <DEDUP_REMOVED lines=9> */
.L_x_63:
[----:B------:R-:W-:Y:S05]  /*29d0*/  BSYNC B1 ;  /* 0x0000000000017941 */ /* 0x000fea0003800000 */
.L_x_62:
        /* <DEDUP_REMOVED lines=9> */
.L_x_65:
[----:B------:R-:W-:Y:S05]  /*2a70*/  BSYNC B1 ;  /* 0x0000000000017941 */ /* 0x000fea0003800000 */
.L_x_64:
        /* <DEDUP_REMOVED lines=10> */
.L_x_67:
[----:B------:R-:W-:Y:S05]  /*2b20*/  BSYNC B1 ;  /* 0x0000000000017941 */ /* 0x000fea0003800000 */
.L_x_66:
        /* <DEDUP_REMOVED lines=10> */
.L_x_69:
[----:B------:R-:W-:Y:S05]  /*2bd0*/  BSYNC B1 ;  /* 0x0000000000017941 */ /* 0x000fea0003800000 */
.L_x_68:
        /* <DEDUP_REMOVED lines=9> */
.L_x_71:
[----:B------:R-:W-:Y:S05]  /*2c70*/  BSYNC B1 ;  /* 0x0000000000017941 */ /* 0x000fea0003800000 */
.L_x_70:
        /* <DEDUP_REMOVED lines=9> */
.L_x_73:
[----:B------:R-:W-:Y:S05]  /*2d10*/  BSYNC B1 ;  /* 0x0000000000017941 */ /* 0x000fea0003800000 */
.L_x_72:
        /* <DEDUP_REMOVED lines=10> */
.L_x_75:
[----:B------:R-:W-:Y:S05]  /*2dc0*/  BSYNC B1 ;  /* 0x0000000000017941 */ /* 0x000fea0003800000 */
.L_x_74:
        /* <DEDUP_REMOVED lines=10> */
.L_x_77:
[----:B------:R-:W-:Y:S05]  /*2e70*/  BSYNC B1 ;  /* 0x0000000000017941 */ /* 0x000fea0003800000 */
.L_x_76:
        /* <DEDUP_REMOVED lines=9> */
.L_x_79:
[----:B------:R-:W-:Y:S05]  /*2f10*/  BSYNC B1 ;  /* 0x0000000000017941 */ /* 0x000fea0003800000 */
.L_x_78:
        /* <DEDUP_REMOVED lines=9> */
.L_x_81:
[----:B------:R-:W-:Y:S05]  /*2fb0*/  BSYNC B1 ;  /* 0x0000000000017941 */ /* 0x000fea0003800000 */
.L_x_80:
        /* <DEDUP_REMOVED lines=10> */
.L_x_83:
[----:B------:R-:W-:Y:S05]  /*3060*/  BSYNC B1 ;  /* 0x0000000000017941 */ /* 0x000fea0003800000 */
.L_x_82:
[----:B-----5:R-:W-:Y:S01]  /*3070*/  IMAD.U32 R5, R24, 0x10000, RZ ;  /* 0x0001000018057824 */ /* 0x020fe200078e00ff */
[----:B------:R-:W-:Y:S01]  /*3080*/  ISETP.GT.AND P0, PT, R4, 0x39, PT ;  /* 0x000000390400780c */ /* 0x000fe20003f04270 */
[----:B------:R-:W-:Y:S01]  /*3090*/  @P2 IMAD.MOV.U32 R4, RZ, RZ, R8 ;  /* 0x000000ffff042224 */ /* 0x000fe200078e0008 */
[----:B------:R-:W-:Y:S01]  /*30a0*/  BSSY B1, `(.L_x_84) ;  /* 0x000000a000017945 */ /* 0x000fe20003800000 */
[----:B------:R-:W-:Y:S01]  /*30b0*/  FMUL R5, R5, R56 ;  /* 0x0000003805057220 */ /* 0x000fe20000400000 */
[----:B------:R-:W-:-:S03]  /*30c0*/  ISETP.GT.AND P3, PT, R3, RZ, P0 ;  /* 0x000000ff0300720c */ /* 0x000fc60000764270 */
[----:B------:R-:W-:-:S05]  /*30d0*/  FFMA R5, R52, R23, R5 ;  /* 0x0000001734057223 */ /* 0x000fca0000000005 */
[----:B------:R-:W-:-:S04]  /*30e0*/  F2FP.BF16.F32.PACK_AB R5, RZ, R5 ;  /* 0x00000005ff05723e */ /* 0x000fc800000010ff */
[----:B0-----:R-:W-:Y:S01]  /*30f0*/  PRMT R14, R5, 0x7610, R14 ;  /* 0x00007610050e7816 */ /* 0x001fe2000000000e */
[----:B------:R-:W-:-:S05]  /*3100*/  @P2 IMAD.MOV.U32 R5, RZ, RZ, R9 ;  /* 0x000000ffff052224 */ /* 0x000fca00078e0009 */
[----:B------:R0:W-:Y:S01]  /*3110*/  @P2 STG.E.U16 desc[UR36][R4.64+0x70], R14 ;  /* 0x0000700e04002986 */ /* 0x0001e2000c101524 */
[----:B------:R-:W-:Y:S05]  /*3120*/  @!P3 BRA `(.L_x_85) ;  /* 0x000000000004b947 */ /* 0x000fea0003800000 */
[----:B------:R0:W5:Y:S02]  /*3130*/  LDG.E.LTC128B.U16 R24, desc[UR36][R6.64+0x72] ;  /* 0x0000722406187981 */ /* 0x000164000c1e1520 */
.L_x_85:
[----:B------:R-:W-:Y:S05]  /*3140*/  BSYNC B1 ;  /* 0x0000000000017941 */ /* 0x000fea0003800000 */
.L_x_84:
        /* <DEDUP_REMOVED lines=9> */
.L_x_87:
[----:B------:R-:W-:Y:S05]  /*31e0*/  BSYNC B1 ;  /* 0x0000000000017941 */ /* 0x000fea0003800000 */
.L_x_86:
[----:B-----5:R-:W-:Y:S01]  /*31f0*/  IMAD.U32 R5, R24, 0x10000, RZ ;  /* 0x0001000018057824 */ /* 0x020fe200078e00ff */
[----:B------:R-:W-:Y:S01]  /*3200*/  ISETP.GT.AND P0, PT, R3, 0x8, P0 ;  /* 0x000000080300780c */ /* 0x000fe20000704270 */
[----:B0-----:R-:W-:Y:S01]  /*3210*/  @P1 IMAD.MOV.U32 R4, RZ, RZ, R12 ;  /* 0x000000ffff041224 */ /* 0x001fe200078e000c */
[----:B------:R-:W-:Y:S01]  /*3220*/  BSSY B1, `(.L_x_88) ;  /* 0x0000009000017945 */ /* 0x000fe20003800000 */
[----:B------:R-:W-:-:S04]  /*3230*/  FMUL R5, R5, R56 ;  /* 0x0000003805057220 */ /* 0x000fc80000400000 */
[----:B------:R-:W-:-:S05]  /*3240*/  FFMA R5, R54, R23, R5 ;  /* 0x0000001736057223 */ /* 0x000fca0000000005 */
[----:B------:R-:W-:-:S04]  /*3250*/  F2FP.BF16.F32.PACK_AB R5, RZ, R5 ;  /* 0x00000005ff05723e */ /* 0x000fc800000010ff */
[----:B-1-3--:R-:W-:Y:S01]  /*3260*/  PRMT R6, R5, 0x7610, R6 ;  /* 0x0000761005067816 */ /* 0x00afe20000000006 */
[----:B------:R-:W-:-:S05]  /*3270*/  @P1 IMAD.MOV.U32 R5, RZ, RZ, R13 ;  /* 0x000000ffff051224 */ /* 0x000fca00078e000d */
[----:B------:R0:W-:Y:S01]  /*3280*/  @P1 STG.E.U16 desc[UR36][R4.64+0x70], R6 ;  /* 0x0000700604001986 */ /* 0x0001e2000c101524 */
[----:B------:R-:W-:Y:S05]  /*3290*/  @!P0 BRA `(.L_x_89) ;  /* 0x0000000000048947 */ /* 0x000fea0003800000 */
[----:B------:R1:W5:Y:S02]  /*32a0*/  LDG.E.LTC128B.U16 R24, desc[UR36][R10.64+0x72] ;  /* 0x000072240a187981 */ /* 0x000364000c1e1520 */
.L_x_89:
[----:B------:R-:W-:Y:S05]  /*32b0*/  BSYNC B1 ;  /* 0x0000000000017941 */ /* 0x000fea0003800000 */
.L_x_88:
[----:B------:R-:W-:Y:S05]  /*32c0*/  @!P0 BRA `(.L_x_90) ;  /* 0x0000000800a88947 */ /* 0x000fea0003800000 */
[----:B-----5:R-:W-:-:S04]  /*32d0*/  IMAD.U32 R3, R24, 0x10000, RZ ;  /* 0x0001000018037824 */ /* 0x020fc800078e00ff */
[----:B0-----:R-:W-:-:S04]  /*32e0*/  FMUL R4, R3, R56 ;  /* 0x0000003803047220 */ /* 0x001fc80000400000 */
[----:B------:R-:W-:-:S05]  /*32f0*/  FFMA R4, R55, R23, R4 ;  /* 0x0000001737047223 */ /* 0x000fca0000000004 */
[----:B------:R-:W-:-:S05]  /*3300*/  F2FP.BF16.F32.PACK_AB R4, RZ, R4 ;  /* 0x00000004ff04723e */ /* 0x000fca00000010ff */
[----:B------:R3:W-:Y:S01]  /*3310*/  STG.E.U16 desc[UR36][R12.64+0x72], R4 ;  /* 0x000072040c007986 */ /* 0x0007e2000c101524 */
[----:B------:R-:W-:Y:S05]  /*3320*/  BRA `(.L_x_90) ;  /* 0x0000000800907947 */ /* 0x000fea0003800000 */
.L_x_29:
[----:B------:R-:W-:Y:S01]  /*3330*/  ISETP.GT.AND P0, PT, R4, 0x1, PT ;  /* 0x000000010400780c */ /* 0x000fe20003f04270 */
[----:B------:R-:W-:Y:S01]  /*3340*/  ULDC.64 UR4, c[0x0][0x5c0] ;  /* 0x0001700000047ab9 */ /* 0x000fe20000000a00 */
[-C--:B------:R-:W-:Y:S01]  /*3350*/  FMUL R24, R24, R23.reuse ;  /* 0x0000001718187220 */ /* 0x080fe20000400000 */
[-C--:B------:R-:W-:Y:S01]  /*3360*/  FMUL R25, R25, R23.reuse ;  /* 0x0000001719197220 */ /* 0x080fe20000400000 */
[----:B------:R-:W-:Y:S01]  /*3370*/  ISETP.GT.AND P3, PT, R3, RZ, P0 ;  /* 0x000000ff0300720c */ /* 0x000fe20000764270 */
[-C--:B------:R-:W-:Y:S01]  /*3380*/  FMUL R26, R26, R23.reuse ;  /* 0x000000171a1a7220 */ /* 0x080fe20000400000 */
[----:B------:R-:W-:Y:S01]  /*3390*/  LEA R6, P4, R58, UR4, 0x1 ;  /* 0x000000043a067c11 */ /* 0x000fe2000f8808ff */
[-C--:B------:R-:W-:Y:S01]  /*33a0*/  FMUL R27, R27, R23.reuse ;  /* 0x000000171b1b7220 */ /* 0x080fe20000400000 */
[----:B------:R-:W-:Y:S01]  /*33b0*/  F2FP.BF16.F32.PACK_AB R24, RZ, R24 ;  /* 0x00000018ff18723e */ /* 0x000fe200000010ff */
[-C--:B------:R-:W-:Y:S01]  /*33c0*/  FMUL R28, R28, R23.reuse ;  /* 0x000000171c1c7220 */ /* 0x080fe20000400000 */
[----:B------:R-:W-:Y:S01]  /*33d0*/  LEA.HI.X R7, R58, UR5, R75, 0x1, P4 ;  /* 0x000000053a077c11 */ /* 0x000fe2000a0f0c4b */
[----:B------:R-:W-:Y:S01]  /*33e0*/  FMUL R29, R29, R23 ;  /* 0x000000171d1d7220 */ /* 0x000fe20000400000 */
[----:B------:R-:W-:Y:S01]  /*33f0*/  F2FP.BF16.F32.PACK_AB R25, RZ, R25 ;  /* 0x00000019ff19723e */ /* 0x000fe200000010ff */
[-C--:B------:R-:W-:Y:S01]  /*3400*/  FMUL R30, R30, R23.reuse ;  /* 0x000000171e1e7220 */ /* 0x080fe20000400000 */
[----:B------:R-:W-:Y:S01]  /*3410*/  SHF.L.U64.HI R67, R66, 0x4, R67 ;  /* 0x0000000442437819 */ /* 0x000fe20000010243 */
[----:B------:R-:W-:Y:S01]  /*3420*/  @P1 STG.E.U16 desc[UR36][R6.64], R24 ;  /* 0x0000001806001986 */ /* 0x000fe2000c101524 */
[----:B------:R-:W-:Y:S01]  /*3430*/  ISETP.GT.AND P1, PT, R4, 0x8, PT ;  /* 0x000000080400780c */ /* 0x000fe20003f24270 */
[-C--:B------:R-:W-:Y:S01]  /*3440*/  FMUL R31, R31, R23.reuse ;  /* 0x000000171f1f7220 */ /* 0x080fe20000400000 */
[C---:B------:R-:W-:Y:S01]  /*3450*/  ISETP.GT.AND P4, PT, R3.reuse, 0x8, P0 ;  /* 0x000000080300780c */ /* 0x040fe20000784270 */
[----:B------:R-:W-:Y:S01]  /*3460*/  @P3 STG.E.U16 desc[UR36][R6.64+0x2], R25 ;  /* 0x0000021906003986 */ /* 0x000fe2000c101524 */
[----:B------:R-:W-:Y:S01]  /*3470*/  LEA R8, P3, R66, R6, 0x4 ;  /* 0x0000000642087211 */ /* 0x000fe200078620ff */
[-C--:B------:R-:W-:Y:S01]  /*3480*/  FMUL R32, R32, R23.reuse ;  /* 0x0000001720207220 */ /* 0x080fe20000400000 */
[----:B------:R-:W-:Y:S01]  /*3490*/  ISETP.GT.AND P2, PT, R3, 0x8, P2 ;  /* 0x000000080300780c */ /* 0x000fe20001744270 */
[-C--:B------:R-:W-:Y:S01]  /*34a0*/  FMUL R33, R33, R23.reuse ;  /* 0x0000001721217220 */ /* 0x080fe20000400000 */
[----:B------:R-:W-:Y:S01]  /*34b0*/  ISETP.GT.AND P0, PT, R4, 0x9, PT ;  /* 0x000000090400780c */ /* 0x000fe20003f04270 */
[----:B------:R-:W-:Y:S01]  /*34c0*/  IMAD.X R9, R67, 0x1, R7, P3 ;  /* 0x0000000143097824 */ /* 0x000fe200018e0607 */
[C---:B------:R-:W-:Y:S01]  /*34d0*/  ISETP.GT.AND P5, PT, R3.reuse, RZ, P1 ;  /* 0x000000ff0300720c */ /* 0x040fe20000fa4270 */
[-C--:B------:R-:W-:Y:S01]  /*34e0*/  FMUL R34, R34, R23.reuse ;  /* 0x0000001722227220 */ /* 0x080fe20000400000 */
[----:B------:R-:W-:Y:S01]  /*34f0*/  ISETP.GT.AND P3, PT, R3, RZ, P0 ;  /* 0x000000ff0300720c */ /* 0x000fe20000764270 */
[-C--:B------:R-:W-:Y:S01]  /*3500*/  FMUL R35, R35, R23.reuse ;  /* 0x0000001723237220 */ /* 0x080fe20000400000 */
[----:B------:R-:W-:Y:S01]  /*3510*/  F2FP.BF16.F32.PACK_AB R26, RZ, R26 ;  /* 0x0000001aff1a723e */ /* 0x000fe200000010ff */
[----:B------:R-:W-:Y:S01]  /*3520*/  FMUL R36, R36, R23 ;  /* 0x0000001724247220 */ /* 0x000fe20000400000 */
[----:B------:R-:W-:Y:S01]  /*3530*/  F2FP.BF16.F32.PACK_AB R27, RZ, R27 ;  /* 0x0000001bff1b723e */ /* 0x000fe200000010ff */
[----:B------:R-:W-:Y:S01]  /*3540*/  FMUL R37, R37, R23 ;  /* 0x0000001725257220 */ /* 0x000fe20000400000 */
[----:B------:R-:W-:Y:S01]  /*3550*/  F2FP.BF16.F32.PACK_AB R28, RZ, R28 ;  /* 0x0000001cff1c723e */ /* 0x000fe200000010ff */
[----:B------:R-:W-:Y:S01]  /*3560*/  @P2 STG.E.U16 desc[UR36][R8.64], R26 ;  /* 0x0000001a08002986 */ /* 0x000fe2000c101524 */
[----:B------:R-:W-:Y:S01]  /*3570*/  F2FP.BF16.F32.PACK_AB R29, RZ, R29 ;  /* 0x0000001dff1d723e */ /* 0x000fe200000010ff */
[-C--:B------:R-:W-:Y:S01]  /*3580*/  FMUL R38, R38, R23.reuse ;  /* 0x0000001726267220 */ /* 0x080fe20000400000 */
[----:B------:R-:W-:Y:S01]  /*3590*/  ISETP.GT.AND P2, PT, R3, 0x8, P1 ;  /* 0x000000080300780c */ /* 0x000fe20000f44270 */
[----:B------:R-:W-:Y:S01]  /*35a0*/  @P4 STG.E.U16 desc[UR36][R8.64+0x2], R27 ;  /* 0x0000021b08004986 */ /* 0x000fe2000c101524 */
[----:B------:R-:W-:Y:S01]  /*35b0*/  ISETP.GT.AND P1, PT, R4, 0x10, PT ;  /* 0x000000100400780c */ /* 0x000fe20003f24270 */
[-C--:B------:R-:W-:Y:S01]  /*35c0*/  FMUL R39, R39, R23.reuse ;  /* 0x0000001727277220 */ /* 0x080fe20000400000 */
[----:B------:R-:W-:Y:S01]  /*35d0*/  F2FP.BF16.F32.PACK_AB R30, RZ, R30 ;  /* 0x0000001eff1e723e */ /* 0x000fe200000010ff */
[----:B------:R-:W-:Y:S01]  /*35e0*/  @P5 STG.E.U16 desc[UR36][R6.64+0x10], R28 ;  /* 0x0000101c06005986 */ /* 0x000fe2000c101524 */
[C---:B------:R-:W-:Y:S01]  /*35f0*/  ISETP.GT.AND P4, PT, R3.reuse, RZ, P1 ;  /* 0x000000ff0300720c */ /* 0x040fe20000f84270 */
[----:B------:R-:W-:Y:S01]  /*3600*/  FMUL R40, R40, R23 ;  /* 0x0000001728287220 */ /* 0x000fe20000400000 */
[----:B------:R-:W-:Y:S01]  /*3610*/  F2FP.BF16.F32.PACK_AB R31, RZ, R31 ;  /* 0x0000001fff1f723e */ /* 0x000fe200000010ff */
[----:B------:R-:W-:Y:S01]  /*3620*/  @P3 STG.E.U16 desc[UR36][R6.64+0x12], R29 ;  /* 0x0000121d06003986 */ /* 0x000fe2000c101524 */
[----:B------:R-:W-:Y:S01]  /*3630*/  ISETP.GT.AND P3, PT, R3, 0x8, P0 ;  /* 0x000000080300780c */ /* 0x000fe20000764270 */
[-C--:B------:R-:W-:Y:S01]  /*3640*/  FMUL R41, R41, R23.reuse ;  /* 0x0000001729297220 */ /* 0x080fe20000400000 */
[----:B------:R-:W-:Y:S01]  /*3650*/  ISETP.GT.AND P0, PT, R4, 0x11, PT ;  /* 0x000000110400780c */ /* 0x000fe20003f04270 */
[----:B------:R-:W-:Y:S01]  /*3660*/  @P2 STG.E.U16 desc[UR36][R8.64+0x10], R30 ;  /* 0x0000101e08002986 */ /* 0x000fe2000c101524 */
[----:B------:R-:W-:Y:S01]  /*3670*/  F2FP.BF16.F32.PACK_AB R32, RZ, R32 ;  /* 0x00000020ff20723e */ /* 0x000fe200000010ff */
[-C--:B------:R-:W-:Y:S01]  /*3680*/  FMUL R42, R42, R23.reuse ;  /* 0x000000172a2a7220 */ /* 0x080fe20000400000 */
[----:B------:R-:W-:Y:S01]  /*3690*/  ISETP.GT.AND P5, PT, R3, RZ, P0 ;  /* 0x000000ff0300720c */ /* 0x000fe200007a4270 */
[-C--:B------:R-:W-:Y:S01]  /*36a0*/  FMUL R43, R43, R23.reuse ;  /* 0x000000172b2b7220 */ /* 0x080fe20000400000 */
[----:B------:R-:W-:Y:S01]  /*36b0*/  ISETP.GT.AND P2, PT, R3, 0x8, P1 ;  /* 0x000000080300780c */ /* 0x000fe20000f44270 */
[-C--:B------:R-:W-:Y:S01]  /*36c0*/  FMUL R44, R44, R23.reuse ;  /* 0x000000172c2c7220 */ /* 0x080fe20000400000 */
[----:B------:R-:W-:Y:S01]  /*36d0*/  ISETP.GT.AND P1, PT, R4, 0x18, PT ;  /* 0x000000180400780c */ /* 0x000fe20003f24270 */
[----:B------:R-:W-:Y:S01]  /*36e0*/  FMUL R45, R45, R23 ;  /* 0x000000172d2d7220 */ /* 0x000fe20000400000 */
[----:B------:R-:W-:Y:S01]  /*36f0*/  F2FP.BF16.F32.PACK_AB R33, RZ, R33 ;  /* 0x00000021ff21723e */ /* 0x000fe200000010ff */
[----:B------:R-:W-:Y:S01]  /*3700*/  @P3 STG.E.U16 desc[UR36][R8.64+0x12], R31 ;  /* 0x0000121f08003986 */ /* 0x000fe2000c101524 */
[C---:B------:R-:W-:Y:S01]  /*3710*/  ISETP.GT.AND P3, PT, R3.reuse, 0x8, P0 ;  /* 0x000000080300780c */ /* 0x040fe20000764270 */
[-C--:B------:R-:W-:Y:S01]  /*3720*/  FMUL R46, R46, R23.reuse ;  /* 0x000000172e2e7220 */ /* 0x080fe20000400000 */
[----:B------:R-:W-:Y:S01]  /*3730*/  ISETP.GT.AND P0, PT, R4, 0x19, PT ;  /* 0x000000190400780c */ /* 0x000fe20003f04270 */
[----:B------:R-:W-:Y:S01]  /*3740*/  @P4 STG.E.U16 desc[UR36][R6.64+0x20], R32 ;  /* 0x0000202006004986 */ /* 0x000fe2000c101524 */
[----:B------:R-:W-:Y:S01]  /*3750*/  ISETP.GT.AND P4, PT, R3, RZ, P1 ;  /* 0x000000ff0300720c */ /* 0x000fe20000f84270 */
[-C--:B------:R-:W-:Y:S01]  /*3760*/  FMUL R47, R47, R23.reuse ;  /* 0x000000172f2f7220 */ /* 0x080fe20000400000 */
[----:B------:R-:W-:Y:S01]  /*3770*/  F2FP.BF16.F32.PACK_AB R34, RZ, R34 ;  /* 0x00000022ff22723e */ /* 0x000fe200000010ff */
[----:B------:R-:W-:Y:S01]  /*3780*/  @P5 STG.E.U16 desc[UR36][R6.64+0x22], R33 ;  /* 0x0000222106005986 */ /* 0x000fe2000c101524 */
[----:B------:R-:W-:Y:S01]  /*3790*/  ISETP.GT.AND P5, PT, R3, RZ, P0 ;  /* 0x000000ff0300720c */ /* 0x000fe200007a4270 */
[----:B------:R-:W-:Y:S01]  /*37a0*/  FMUL R48, R48, R23 ;  /* 0x0000001730307220 */ /* 0x000fe20000400000 */
[----:B------:R-:W-:Y:S01]  /*37b0*/  F2FP.BF16.F32.PACK_AB R35, RZ, R35 ;  /* 0x00000023ff23723e */ /* 0x000fe200000010ff */
[----:B------:R-:W-:Y:S01]  /*37c0*/  @P2 STG.E.U16 desc[UR36][R8.64+0x20], R34 ;  /* 0x0000202208002986 */ /* 0x000fe2000c101524 */
[----:B------:R-:W-:Y:S01]  /*37d0*/  F2FP.BF16.F32.PACK_AB R36, RZ, R36 ;  /* 0x00000024ff24723e */ /* 0x000fe200000010ff */
[-C--:B------:R-:W-:Y:S01]  /*37e0*/  FMUL R49, R49, R23.reuse ;  /* 0x0000001731317220 */ /* 0x080fe20000400000 */
[C---:B------:R-:W-:Y:S01]  /*37f0*/  ISETP.GT.AND P2, PT, R3.reuse, 0x8, P1 ;  /* 0x000000080300780c */ /* 0x040fe20000f44270 */
[----:B------:R-:W-:Y:S01]  /*3800*/  @P3 STG.E.U16 desc[UR36][R8.64+0x22], R35 ;  /* 0x0000222308003986 */ /* 0x000fe2000c101524 */
[----:B------:R-:W-:Y:S01]  /*3810*/  ISETP.GT.AND P1, PT, R4, 0x20, PT ;  /* 0x000000200400780c */ /* 0x000fe20003f24270 */
[----:B------:R-:W-:Y:S01]  /*3820*/  FMUL R50, R50, R23 ;  /* 0x0000001732327220 */ /* 0x000fe20000400000 */
[----:B------:R-:W-:Y:S01]  /*3830*/  F2FP.BF16.F32.PACK_AB R37, RZ, R37 ;  /* 0x00000025ff25723e */ /* 0x000fe200000010ff */
[----:B------:R-:W-:Y:S01]  /*3840*/  @P4 STG.E.U16 desc[UR36][R6.64+0x30], R36 ;  /* 0x0000302406004986 */ /* 0x000fe2000c101524 */
[----:B------:R-:W-:Y:S01]  /*3850*/  ISETP.GT.AND P3, PT, R3, 0x8, P0 ;  /* 0x000000080300780c */ /* 0x000fe20000764270 */
[-C--:B------:R-:W-:Y:S01]  /*3860*/  FMUL R51, R51, R23.reuse ;  /* 0x0000001733337220 */ /* 0x080fe20000400000 */
[----:B------:R-:W-:Y:S01]  /*3870*/  ISETP.GT.AND P0, PT, R4, 0x21, PT ;  /* 0x000000210400780c */ /* 0x000fe20003f04270 */
[----:B------:R-:W-:Y:S01]  /*3880*/  @P5 STG.E.U16 desc[UR36][R6.64+0x32], R37 ;  /* 0x0000322506005986 */ /* 0x000fe2000c101524 */
        /* <DEDUP_REMOVED lines=10> */
[----:B------:R-:W-:-:S02]  /*3930*/  F2FP.BF16.F32.PACK_AB R41, RZ, R41 ;  /* 0x00000029ff29723e */ /* 0x000fc400000010ff */
[C---:B------:R-:W-:Y:S01]  /*3940*/  ISETP.GT.AND P1, PT, R3.reuse, 0x8, P1 ;  /* 0x000000080300780c */ /* 0x040fe20000f24270 */
[----:B------:R-:W-:Y:S01]  /*3950*/  @P3 STG.E.U16 desc[UR36][R8.64+0x32], R39 ;  /* 0x0000322708003986 */ /* 0x000fe2000c101524 */
[C---:B------:R-:W-:Y:S02]  /*3960*/  ISETP.GT.AND P2, PT, R3.reuse, 0x8, P0 ;  /* 0x000000080300780c */ /* 0x040fe40000744270 */
[C---:B------:R-:W-:Y:S01]  /*3970*/  ISETP.GT.AND P0, PT, R4.reuse, 0x29, PT ;  /* 0x000000290400780c */ /* 0x040fe20003f04270 */
[----:B------:R-:W-:Y:S01]  /*3980*/  @P4 STG.E.U16 desc[UR36][R6.64+0x40], R40 ;  /* 0x0000402806004986 */ /* 0x000fe2000c101524 */
[----:B------:R-:W-:Y:S02]  /*3990*/  ISETP.GT.AND P4, PT, R4, 0x28, PT ;  /* 0x000000280400780c */ /* 0x000fe40003f84270 */
[----:B------:R-:W-:Y:S01]  /*39a0*/  F2FP.BF16.F32.PACK_AB R42, RZ, R42 ;  /* 0x0000002aff2a723e */ /* 0x000fe200000010ff */
[----:B------:R-:W-:Y:S01]  /*39b0*/  @P5 STG.E.U16 desc[UR36][R6.64+0x42], R41 ;  /* 0x0000422906005986 */ /* 0x000fe2000c101524 */
[----:B------:R-:W-:-:S02]  /*39c0*/  ISETP.GT.AND P5, PT, R3, RZ, P4 ;  /* 0x000000ff0300720c */ /* 0x000fc400027a4270 */
[C---:B------:R-:W-:Y:S01]  /*39d0*/  ISETP.GT.AND P3, PT, R3.reuse, RZ, P0 ;  /* 0x000000ff0300720c */ /* 0x040fe20000764270 */
[----:B------:R-:W-:Y:S01]  /*39e0*/  @P1 STG.E.U16 desc[UR36][R8.64+0x40], R42 ;  /* 0x0000402a08001986 */ /* 0x000fe2000c101524 */
[----:B------:R-:W-:Y:S02]  /*39f0*/  F2FP.BF16.F32.PACK_AB R43, RZ, R43 ;  /* 0x0000002bff2b723e */ /* 0x000fe400000010ff */
[----:B------:R-:W-:Y:S02]  /*3a00*/  F2FP.BF16.F32.PACK_AB R44, RZ, R44 ;  /* 0x0000002cff2c723e */ /* 0x000fe400000010ff */
[C---:B------:R-:W-:Y:S01]  /*3a10*/  ISETP.GT.AND P4, PT, R3.reuse, 0x8, P4 ;  /* 0x000000080300780c */ /* 0x040fe20002784270 */
[----:B------:R-:W-:Y:S01]  /*3a20*/  @P2 STG.E.U16 desc[UR36][R8.64+0x42], R43 ;  /* 0x0000422b08002986 */ /* 0x000fe2000c101524 */
[----:B------:R-:W-:Y:S02]  /*3a30*/  F2FP.BF16.F32.PACK_AB R45, RZ, R45 ;  /* 0x0000002dff2d723e */ /* 0x000fe400000010ff */
[----:B------:R-:W-:Y:S01]  /*3a40*/  ISETP.GT.AND P2, PT, R4, 0x31, PT ;  /* 0x000000310400780c */ /* 0x000fe20003f44270 */
[----:B------:R-:W-:Y:S01]  /*3a50*/  @P5 STG.E.U16 desc[UR36][R6.64+0x50], R44 ;  /* 0x0000502c06005986 */ /* 0x000fe2000c101524 */
[----:B------:R-:W-:-:S02]  /*3a60*/  ISETP.GT.AND P5, PT, R3, 0x8, P0 ;  /* 0x000000080300780c */ /* 0x000fc400007a4270 */
[C---:B------:R-:W-:Y:S01]  /*3a70*/  ISETP.GT.AND P1, PT, R4.reuse, 0x38, PT ;  /* 0x000000380400780c */ /* 0x040fe20003f24270 */
[----:B------:R-:W-:Y:S01]  /*3a80*/  @P3 STG.E.U16 desc[UR36][R6.64+0x52], R45 ;  /* 0x0000522d06003986 */ /* 0x000fe2000c101524 */
[C---:B------:R-:W-:Y:S02]  /*3a90*/  ISETP.GT.AND P3, PT, R4.reuse, 0x30, PT ;  /* 0x000000300400780c */ /* 0x040fe40003f64270 */
[----:B------:R-:W-:Y:S01]  /*3aa0*/  ISETP.GT.AND P0, PT, R4, 0x39, PT ;  /* 0x000000390400780c */ /* 0x000fe20003f04270 */
[----:B------:R-:W-:Y:S01]  /*3ab0*/  @P4 IMAD.MOV.U32 R4, RZ, RZ, R8 ;  /* 0x000000ffff044224 */ /* 0x000fe200078e0008 */
[----:B------:R-:W-:Y:S01]  /*3ac0*/  F2FP.BF16.F32.PACK_AB R46, RZ, R46 ;  /* 0x0000002eff2e723e */ /* 0x000fe200000010ff */
[----:B------:R-:W-:Y:S01]  /*3ad0*/  @P4 IMAD.MOV.U32 R5, RZ, RZ, R9 ;  /* 0x000000ffff054224 */ /* 0x000fe200078e0009 */
[----:B------:R-:W-:Y:S02]  /*3ae0*/  F2FP.BF16.F32.PACK_AB R47, RZ, R47 ;  /* 0x0000002fff2f723e */ /* 0x000fe400000010ff */
[----:B------:R-:W-:-:S02]  /*3af0*/  F2FP.BF16.F32.PACK_AB R48, RZ, R48 ;  /* 0x00000030ff30723e */ /* 0x000fc400000010ff */
[----:B------:R0:W-:Y:S01]  /*3b00*/  @P4 STG.E.U16 desc[UR36][R4.64+0x50], R46 ;  /* 0x0000502e04004986 */ /* 0x0001e2000c101524 */
[C---:B------:R-:W-:Y:S02]  /*3b10*/  ISETP.GT.AND P4, PT, R3.reuse, RZ, P2 ;  /* 0x000000ff0300720c */ /* 0x040fe40001784270 */
[----:B------:R-:W-:Y:S02]  /*3b20*/  F2FP.BF16.F32.PACK_AB R49, RZ, R49 ;  /* 0x00000031ff31723e */ /* 0x000fe400000010ff */
[----:B------:R-:W-:Y:S02]  /*3b30*/  ISETP.GT.AND P2, PT, R3, 0x8, P2 ;  /* 0x000000080300780c */ /* 0x000fe40001744270 */
[----:B------:R-:W-:Y:S02]  /*3b40*/  F2FP.BF16.F32.PACK_AB R50, RZ, R50 ;  /* 0x00000032ff32723e */ /* 0x000fe400000010ff */
[----:B------:R-:W-:Y:S02]  /*3b50*/  F2FP.BF16.F32.PACK_AB R51, RZ, R51 ;  /* 0x00000033ff33723e */ /* 0x000fe400000010ff */
[----:B------:R-:W-:Y:S01]  /*3b60*/  F2FP.BF16.F32.PACK_AB R52, RZ, R52 ;  /* 0x00000034ff34723e */ /* 0x000fe200000010ff */
[----:B0-----:R-:W-:Y:S01]  /*3b70*/  @P5 IMAD.MOV.U32 R4, RZ, RZ, R8 ;  /* 0x000000ffff045224 */ /* 0x001fe200078e0008 */
[----:B------:R-:W-:Y:S01]  /*3b80*/  F2FP.BF16.F32.PACK_AB R53, RZ, R53 ;  /* 0x00000035ff35723e */ /* 0x000fe200000010ff */
[----:B------:R-:W-:Y:S01]  /*3b90*/  @P5 IMAD.MOV.U32 R5, RZ, RZ, R9 ;  /* 0x000000ffff055224 */ /* 0x000fe200078e0009 */
[----:B------:R-:W-:-:S02]  /*3ba0*/  F2FP.BF16.F32.PACK_AB R54, RZ, R54 ;  /* 0x00000036ff36723e */ /* 0x000fc400000010ff */
[----:B------:R-:W-:Y:S02]  /*3bb0*/  F2FP.BF16.F32.PACK_AB R55, RZ, R55 ;  /* 0x00000037ff37723e */ /* 0x000fe400000010ff */
[----:B------:R0:W-:Y:S01]  /*3bc0*/  @P5 STG.E.U16 desc[UR36][R4.64+0x52], R47 ;  /* 0x0000522f04005986 */ /* 0x0001e2000c101524 */
[C---:B------:R-:W-:Y:S02]  /*3bd0*/  ISETP.GT.AND P5, PT, R3.reuse, RZ, P3 ;  /* 0x000000ff0300720c */ /* 0x040fe40001fa4270 */
[----:B------:R-:W-:-:S11]  /*3be0*/  ISETP.GT.AND P3, PT, R3, 0x8, P3 ;  /* 0x000000080300780c */ /* 0x000fd60001f64270 */
[----:B0-----:R-:W-:Y:S02]  /*3bf0*/  @P5 IMAD.MOV.U32 R4, RZ, RZ, R6 ;  /* 0x000000ffff045224 */ /* 0x001fe400078e0006 */
[----:B------:R-:W-:-:S05]  /*3c00*/  @P5 IMAD.MOV.U32 R5, RZ, RZ, R7 ;  /* 0x000000ffff055224 */ /* 0x000fca00078e0007 */
[----:B------:R0:W-:Y:S01]  /*3c10*/  @P5 STG.E.U16 desc[UR36][R4.64+0x60], R48 ;  /* 0x0000603004005986 */ /* 0x0001e2000c101524 */
[C---:B------:R-:W-:Y:S02]  /*3c20*/  ISETP.GT.AND P5, PT, R3.reuse, RZ, P0 ;  /* 0x000000ff0300720c */ /* 0x040fe400007a4270 */
[----:B------:R-:W-:Y:S01]  /*3c30*/  ISETP.GT.AND P0, PT, R3, 0x8, P0 ;  /* 0x000000080300780c */ /* 0x000fe20000704270 */
[----:B0-----:R-:W-:Y:S02]  /*3c40*/  @P4 IMAD.MOV.U32 R4, RZ, RZ, R6 ;  /* 0x000000ffff044224 */ /* 0x001fe400078e0006 */
[----:B------:R-:W-:-:S05]  /*3c50*/  @P4 IMAD.MOV.U32 R5, RZ, RZ, R7 ;  /* 0x000000ffff054224 */ /* 0x000fca00078e0007 */
[----:B------:R0:W-:Y:S01]  /*3c60*/  @P4 STG.E.U16 desc[UR36][R4.64+0x62], R49 ;  /* 0x0000623104004986 */ /* 0x0001e2000c101524 */
[C---:B------:R-:W-:Y:S02]  /*3c70*/  ISETP.GT.AND P4, PT, R3.reuse, RZ, P1 ;  /* 0x000000ff0300720c */ /* 0x040fe40000f84270 */
[----:B------:R-:W-:Y:S01]  /*3c80*/  ISETP.GT.AND P1, PT, R3, 0x8, P1 ;  /* 0x000000080300780c */ /* 0x000fe20000f24270 */
[----:B0-----:R-:W-:Y:S02]  /*3c90*/  @P3 IMAD.MOV.U32 R4, RZ, RZ, R8 ;  /* 0x000000ffff043224 */ /* 0x001fe400078e0008 */
[----:B------:R-:W-:-:S05]  /*3ca0*/  @P3 IMAD.MOV.U32 R5, RZ, RZ, R9 ;  /* 0x000000ffff053224 */ /* 0x000fca00078e0009 */
[----:B------:R0:W-:Y:S02]  /*3cb0*/  @P3 STG.E.U16 desc[UR36][R4.64+0x60], R50 ;  /* 0x0000603204003986 */ /* 0x0001e4000c101524 */
[----:B0-----:R-:W-:Y:S02]  /*3cc0*/  @P2 IMAD.MOV.U32 R4, RZ, RZ, R8 ;  /* 0x000000ffff042224 */ /* 0x001fe400078e0008 */
[----:B------:R-:W-:-:S05]  /*3cd0*/  @P2 IMAD.MOV.U32 R5, RZ, RZ, R9 ;  /* 0x000000ffff052224 */ /* 0x000fca00078e0009 */
[----:B------:R0:W-:Y:S02]  /*3ce0*/  @P2 STG.E.U16 desc[UR36][R4.64+0x62], R51 ;  /* 0x0000623304002986 */ /* 0x0001e4000c101524 */
[----:B0-----:R-:W-:Y:S02]  /*3cf0*/  @P4 IMAD.MOV.U32 R4, RZ, RZ, R6 ;  /* 0x000000ffff044224 */ /* 0x001fe400078e0006 */
[----:B------:R-:W-:-:S05]  /*3d00*/  @P4 IMAD.MOV.U32 R5, RZ, RZ, R7 ;  /* 0x000000ffff054224 */ /* 0x000fca00078e0007 */
[----:B------:R0:W-:Y:S04]  /*3d10*/  @P4 STG.E.U16 desc[UR36][R4.64+0x70], R52 ;  /* 0x0000703404004986 */ /* 0x0001e8000c101524 */
[----:B------:R1:W-:Y:S01]  /*3d20*/  @P5 STG.E.U16 desc[UR36][R6.64+0x72], R53 ;  /* 0x0000723506005986 */ /* 0x0003e2000c101524 */
[----:B0-----:R-:W-:Y:S02]  /*3d30*/  @P1 IMAD.MOV.U32 R4, RZ, RZ, R8 ;  /* 0x000000ffff041224 */ /* 0x001fe400078e0008 */
[----:B------:R-:W-:-:S05]  /*3d40*/  @P1 IMAD.MOV.U32 R5, RZ, RZ, R9 ;  /* 0x000000ffff051224 */ /* 0x000fca00078e0009 */
[----:B------:R1:W-:Y:S04]  /*3d50*/  @P1 STG.E.U16 desc[UR36][R4.64+0x70], R54 ;  /* 0x0000703604001986 */ /* 0x0003e8000c101524 */
[----:B------:R1:W-:Y:S02]  /*3d60*/  @P0 STG.E.U16 desc[UR36][R8.64+0x72], R55 ;  /* 0x0000723708000986 */ /* 0x0003e4000c101524 */
.L_x_90:
[----:B------:R-:W-:Y:S05]  /*3d70*/  BSYNC B0 ;  /* 0x0000000000007941 */ /* 0x000fea0003800000 */
.L_x_28:
[----:B------:R-:W-:Y:S01]  /*3d80*/  ULDC UR4, c[0x0][0xc] ;  /* 0x0000030000047ab9 */ /* 0x000fe20000000800 */
[----:B------:R-:W-:Y:S01]  /*3d90*/  ULDC UR5, c[0x0][0x10] ;  /* 0x0000040000057ab9 */ /* 0x000fe20000000800 */
[----:B------:R-:W0:Y:S01]  /*3da0*/  LDC R3, c[0x0][0x14] ;  /* 0x00000500ff037b82 */ /* 0x000e220000000800 */
[----:B------:R-:W-:Y:S01]  /*3db0*/  UIMAD.WIDE.U32 UR4, UR4, UR5, URZ ;  /* 0x00000005040472a5 */ /* 0x000fe2000f8e003f */
[----:B------:R-:W-:Y:S02]  /*3dc0*/  IMAD.MOV.U32 R59, RZ, RZ, -0x1 ;  /* 0xffffffffff3b7424 */ /* 0x000fe400078e00ff */
[----:B------:R-:W-:-:S03]  /*3dd0*/  IMAD.MOV.U32 R57, RZ, RZ, -0x1 ;  /* 0xffffffffff397424 */ /* 0x000fc600078e00ff */
[----:B0-----:R-:W-:-:S04]  /*3de0*/  IMAD.WIDE.U32 R16, R3, UR4, R16 ;  /* 0x0000000403107c25 */ /* 0x001fc8000f8e0010 */
[----:B------:R-:W-:Y:S01]  /*3df0*/  IMAD R3, R3, UR5, RZ ;  /* 0x0000000503037c24 */ /* 0x000fe2000f8e02ff */
[----:B------:R-:W-:Y:S02]  /*3e00*/  ULDC.64 UR4, c[0x0][0x650] ;  /* 0x0001940000047ab9 */ /* 0x000fe40000000a00 */
[----:B------:R-:W-:Y:S01]  /*3e10*/  ISETP.GE.U32.AND P0, PT, R16, UR4, PT ;  /* 0x0000000410007c0c */ /* 0x000fe2000bf06070 */
[--C-:B------:R-:W-:Y:S01]  /*3e20*/  IMAD.IADD R17, R17, 0x1, R3.reuse ;  /* 0x0000000111117824 */ /* 0x100fe200078e0203 */
[----:B------:R-:W-:-:S04]  /*3e30*/  PRMT R3, RZ, 0x7610, R3 ;  /* 0x00007610ff037816 */ /* 0x000fc80000000003 */
[----:B------:R-:W-:-:S13]  /*3e40*/  ISETP.GE.U32.AND.EX P0, PT, R17, UR5, PT, P0 ;  /* 0x0000000511007c0c */ /* 0x000fda000bf06100 */
[----:B------:R-:W-:Y:S05]  /*3e50*/  @P0 BRA `(.L_x_91) ;  /* 0x0000000400640947 */ /* 0x000fea0003800000 */
[----:B---3--:R-:W0:Y:S01]  /*3e60*/  S2R R12, SR_CTAID.X ;  /* 0x00000000000c7919 */ /* 0x008e220000002500 */
[----:B-12-4-:R-:W1:Y:S01]  /*3e70*/  LDC.64 R10, c[0x0][0x628] ;  /* 0x00018a00ff0a7b82 */ /* 0x016e620000000a00 */
[----:B------:R-:W-:Y:S01]  /*3e80*/  ULDC UR4, c[0x0][0x150] ;  /* 0x0000540000047ab9 */ /* 0x000fe20000000800 */
[----:B------:R-:W-:Y:S01]  /*3e90*/  IMAD.MOV.U32 R8, RZ, RZ, R16 ;  /* 0x000000ffff087224 */ /* 0x000fe200078e0010 */
[----:B-----5:R-:W2:Y:S01]  /*3ea0*/  S2R R24, SR_CTAID.Y ;  /* 0x0000000000187919 */ /* 0x020ea20000002600 */
[----:B------:R-:W-:-:S04]  /*3eb0*/  IMAD.MOV.U32 R9, RZ, RZ, R17 ;  /* 0x000000ffff097224 */ /* 0x000fc800078e0011 */
[----:B------:R-:W3:Y:S08]  /*3ec0*/  LDC R21, c[0x0][0x144] ;  /* 0x00005100ff157b82 */ /* 0x000ef00000000800 */
[----:B------:R-:W4:Y:S08]  /*3ed0*/  LDC R0, c[0x0][0x630] ;  /* 0x00018c00ff007b82 */ /* 0x000f300000000800 */
[----:B------:R-:W2:Y:S01]  /*3ee0*/  LDC.64 R14, c[0x0][0x620] ;  /* 0x00018800ff0e7b82 */ /* 0x000ea20000000a00 */
[----:B-1----:R-:W-:-:S04]  /*3ef0*/  ISETP.NE.U32.AND P0, PT, R10, RZ, PT ;  /* 0x000000ff0a00720c */ /* 0x002fc80003f05070 */
[----:B------:R-:W-:Y:S02]  /*3f00*/  ISETP.NE.AND.EX P0, PT, R11, RZ, PT, P0 ;  /* 0x000000ff0b00720c */ /* 0x000fe40003f05300 */
[----:B0-----:R-:W-:-:S05]  /*3f10*/  I2FP.F32.U32 R3, R12 ;  /* 0x0000000c00037245 */ /* 0x001fca0000201000 */
[----:B------:R-:W-:-:S04]  /*3f20*/  FMUL R3, R3, UR4 ;  /* 0x0000000403037c20 */ /* 0x000fc80008400000 */
[----:B------:R0:W1:Y:S02]  /*3f30*/  F2I.U32.TRUNC.NTZ R20, R3 ;  /* 0x0000000300147305 */ /* 0x000064000020f000 */
[----:B---34-:R-:W-:Y:S05]  /*3f40*/  @!P0 BRA `(.L_x_92) ;  /* 0x0000000000288947 */ /* 0x018fea0003800000 */
[----:B0-----:R-:W0:Y:S02]  /*3f50*/  LDC R3, c[0x0][0x634] ;  /* 0x00018d00ff037b82 */ /* 0x001e240000000800 */
        /* <DEDUP_REMOVED lines=9> */
.L_x_92:
[----:B------:R-:W3:Y:S01]  /*3ff0*/  LDC.64 R28, c[0x0][0x640] ;  /* 0x00019000ff1c7b82 */ /* 0x000ee20000000a00 */
[-CC-:B------:R-:W-:Y:S01]  /*4000*/  SHF.R.U64 R57, R8, R0.reuse, R9.reuse ;  /* 0x0000000008397219 */ /* 0x180fe20000001209 */
[----:B-1----:R-:W-:Y:S01]  /*4010*/  IMAD.MOV R20, RZ, RZ, -R20 ;  /* 0x000000ffff147224 */ /* 0x002fe200078e0a14 */
[----:B------:R-:W-:Y:S01]  /*4020*/  SHF.R.U32.HI R0, RZ, R0, R9 ;  /* 0x00000000ff007219 */ /* 0x000fe20000011609 */
[----:B------:R-:W-:Y:S01]  /*4030*/  ULDC UR4, c[0x0][0x154] ;  /* 0x0000550000047ab9 */ /* 0x000fe20000000800 */
[----:B0-----:R-:W-:Y:S01]  /*4040*/  IADD3 R3, P0, RZ, -R57, RZ ;  /* 0x80000039ff037210 */ /* 0x001fe20007f1e0ff */
[----:B------:R-:W-:Y:S02]  /*4050*/  IMAD R21, R21, R20, R12 ;  /* 0x0000001415157224 */ /* 0x000fe400078e020c */
[----:B------:R-:W0:Y:S01]  /*4060*/  LDC R6, c[0x0][0x618] ;  /* 0x00018600ff067b82 */ /* 0x000e220000000800 */
[----:B------:R-:W-:Y:S02]  /*4070*/  IMAD.MOV.U32 R7, RZ, RZ, 0x1 ;  /* 0x00000001ff077424 */ /* 0x000fe400078e00ff */
[----:B------:R-:W-:-:S04]  /*4080*/  IMAD.X R5, RZ, RZ, ~R0, P0 ;  /* 0x000000ffff057224 */ /* 0x000fc800000e0e00 */
[-C--:B--2---:R-:W-:Y:S01]  /*4090*/  IMAD R0, R5, R14.reuse, RZ ;  /* 0x0000000e05007224 */ /* 0x084fe200078e02ff */
[----:B------:R-:W1:Y:S01]  /*40a0*/  LDC R8, c[0x0][0x608] ;  /* 0x00018200ff087b82 */ /* 0x000e620000000800 */
[----:B------:R-:W-:-:S04]  /*40b0*/  IMAD.WIDE.U32 R4, R3, R14, R16 ;  /* 0x0000000e03047225 */ /* 0x000fc800078e0010 */
[----:B------:R-:W-:Y:S01]  /*40c0*/  IMAD R3, R3, R15, R0 ;  /* 0x0000000f03037224 */ /* 0x000fe200078e0200 */
[----:B------:R-:W-:Y:S02]  /*40d0*/  I2FP.F32.U32 R0, R24 ;  /* 0x0000001800007245 */ /* 0x000fe40000201000 */
[----:B------:R-:W2:Y:S01]  /*40e0*/  LDC R26, c[0x0][0x658] ;  /* 0x00019600ff1a7b82 */ /* 0x000ea20000000800 */
[----:B------:R-:W-:Y:S01]  /*40f0*/  IMAD.IADD R3, R5, 0x1, R3 ;  /* 0x0000000105037824 */ /* 0x000fe200078e0203 */
[----:B---3--:R-:W-:Y:S01]  /*4100*/  ISETP.NE.U32.AND P0, PT, R28, RZ, PT ;  /* 0x000000ff1c00720c */ /* 0x008fe20003f05070 */
[----:B------:R-:W-:Y:S01]  /*4110*/  FMUL R0, R0, UR4 ;  /* 0x0000000400007c20 */ /* 0x000fe20008400000 */
[----:B------:R-:W-:Y:S02]  /*4120*/  IMAD.MOV.U32 R5, RZ, RZ, -0x1 ;  /* 0xffffffffff057424 */ /* 0x000fe400078e00ff */
[----:B------:R-:W-:Y:S01]  /*4130*/  ISETP.NE.AND.EX P0, PT, R29, RZ, PT, P0 ;  /* 0x000000ff1d00720c */ /* 0x000fe20003f05300 */
[----:B------:R3:W4:Y:S01]  /*4140*/  F2I.U32.TRUNC.NTZ R13, R0 ;  /* 0x00000000000d7305 */ /* 0x000722000020f000 */
[----:B------:R-:W3:Y:S01]  /*4150*/  LDC R15, c[0x0][0x148] ;  /* 0x00005200ff0f7b82 */ /* 0x000ee20000000800 */
[----:B0-----:R-:W-:-:S02]  /*4160*/  SHF.R.U64 R12, R4, R6, R3 ;  /* 0x00000006040c7219 */ /* 0x001fc40000001203 */
[----:B------:R-:W-:-:S05]  /*4170*/  SHF.R.U32.HI R3, RZ, R6, R3 ;  /* 0x00000006ff037219 */ /* 0x000fca0000011603 */
[----:B------:R-:W0:Y:S01]  /*4180*/  LDC R20, c[0x0][0x600] ;  /* 0x00018000ff147b82 */ /* 0x000e220000000800 */
[-CC-:B-1----:R-:W-:Y:S02]  /*4190*/  SHF.R.U64 R10, R12, R8.reuse, R3.reuse ;  /* 0x000000080c0a7219 */ /* 0x182fe40000001203 */
[----:B------:R-:W-:-:S05]  /*41a0*/  SHF.R.U32.HI R3, RZ, R8, R3 ;  /* 0x00000008ff037219 */ /* 0x000fca0000011603 */
[----:B------:R-:W1:Y:S01]  /*41b0*/  LDC R27, c[0x0][0x648] ;  /* 0x00019200ff1b7b82 */ /* 0x000e620000000800 */
[-C--:B--2---:R-:W-:Y:S02]  /*41c0*/  SHF.L.U32 R4, R5, R26.reuse, RZ ;  /* 0x0000001a05047219 */ /* 0x084fe400000006ff */
[-CC-:B------:R-:W-:Y:S02]  /*41d0*/  SHF.R.U64 R14, R10, R26.reuse, R3.reuse ;  /* 0x0000001a0a0e7219 */ /* 0x180fe40000001203 */
[----:B------:R-:W-:Y:S02]  /*41e0*/  SHF.R.U32.HI R5, RZ, R26, R3 ;  /* 0x0000001aff057219 */ /* 0x000fe40000011603 */
[----:B------:R-:W-:Y:S01]  /*41f0*/  LOP3.LUT R25, RZ, R4, RZ, 0x33, !PT ;  /* 0x00000004ff197212 */ /* 0x000fe200078e33ff */
[----:B------:R-:W2:Y:S01]  /*4200*/  LDC R30, c[0x0][0x638] ;  /* 0x00018e00ff1e7b82 */ /* 0x000ea20000000800 */
[----:B------:R-:W-:Y:S01]  /*4210*/  SHF.L.U32 R26, R7, R26, RZ ;  /* 0x0000001a071a7219 */ /* 0x000fe200000006ff */
[----:B------:R-:W-:-:S06]  /*4220*/  IMAD.MOV.U32 R4, RZ, RZ, R14 ;  /* 0x000000ffff047224 */ /* 0x000fcc00078e000e */
[----:B------:R-:W0:Y:S01]  /*4230*/  LDC R31, c[0x0][0x610] ;  /* 0x00018400ff1f7b82 */ /* 0x000e220000000800 */
[----:B----4-:R-:W-:Y:S05]  /*4240*/  @!P0 BRA `(.L_x_93) ;  /* 0x0000000000288947 */ /* 0x010fea0003800000 */
[----:B------:R-:W4:Y:S02]  /*4250*/  LDC R3, c[0x0][0x64c] ;  /* 0x00019300ff037b82 */ /* 0x000f240000000800 */
[----:B----4-:R-:W-:-:S05]  /*4260*/  IADD3 R3, P0, R14, R3, RZ ;  /* 0x000000030e037210 */ /* 0x010fca0007f1e0ff */
        /* <DEDUP_REMOVED lines=8> */
.L_x_93:
[----:B------:R-:W-:Y:S01]  /*42f0*/  ISETP.NE.AND P0, PT, R2, 0x1, PT ;  /* 0x000000010200780c */ /* 0x000fe20003f05270 */
[----:B0-----:R-:W-:Y:S01]  /*4300*/  VIADD R7, R20, 0xffffffff ;  /* 0xffffffff14077836 */ /* 0x001fe20000000000 */
[----:B-1-3--:R-:W-:Y:S01]  /*4310*/  SHF.R.U64 R0, R4, R27, R5 ;  /* 0x0000001b04007219 */ /* 0x00afe20000001205 */
[----:B------:R-:W-:Y:S01]  /*4320*/  IMAD.MOV R13, RZ, RZ, -R13 ;  /* 0x000000ffff0d7224 */ /* 0x000fe200078e0a0d */
[----:B------:R-:W-:Y:S01]  /*4330*/  LOP3.LUT R5, R10, R25, RZ, 0xc0, !PT ;  /* 0x000000190a057212 */ /* 0x000fe200078ec0ff */
[----:B------:R-:W-:Y:S01]  /*4340*/  IMAD.MOV.U32 R4, RZ, RZ, 0x1 ;  /* 0x00000001ff047424 */ /* 0x000fe200078e00ff */
[----:B------:R-:W-:Y:S01]  /*4350*/  LOP3.LUT R12, R12, R7, RZ, 0xc0, !PT ;  /* 0x000000070c0c7212 */ /* 0x000fe200078ec0ff */
[----:B------:R-:W-:Y:S02]  /*4360*/  IMAD.MOV R3, RZ, RZ, -R0 ;  /* 0x000000ffff037224 */ /* 0x000fe400078e0a00 */
[----:B------:R-:W-:Y:S02]  /*4370*/  IMAD R0, R26, R0, R5 ;  /* 0x000000001a007224 */ /* 0x000fe400078e0205 */
[----:B--2---:R-:W-:-:S02]  /*4380*/  IMAD R3, R3, R30, R14 ;  /* 0x0000001e03037224 */ /* 0x004fc400078e020e */
[----:B------:R-:W-:Y:S02]  /*4390*/  @P0 IMAD R21, R15, R13, R24 ;  /* 0x0000000d0f150224 */ /* 0x000fe400078e0218 */
[----:B------:R-:W-:Y:S01]  /*43a0*/  IMAD R5, R3, R20, R12 ;  /* 0x0000001403057224 */ /* 0x000fe200078e020c */
[----:B------:R-:W-:Y:S01]  /*43b0*/  PRMT R3, R4, 0x7610, R3 ;  /* 0x0000761004037816 */ /* 0x000fe20000000003 */
[----:B------:R-:W-:-:S05]  /*43c0*/  IMAD R0, R0, R31, R21 ;  /* 0x0000001f00007224 */ /* 0x000fca00078e0215 */
[----:B------:R-:W-:Y:S02]  /*43d0*/  SEL R59, R5, R0, !P0 ;  /* 0x00000000053b7207 */ /* 0x000fe40004000000 */
[----:B------:R-:W-:-:S07]  /*43e0*/  SEL R0, R0, R5, !P0 ;  /* 0x0000000500007207 */ /* 0x000fce0004000000 */
.L_x_91:
[----:B------:R-:W-:Y:S01]  /*43f0*/  LOP3.LUT P0, RZ, R3, 0xff, RZ, 0xc0, !PT ;  /* 0x000000ff03ff7812 */ /* 0x000fe2000780c0ff */
[----:B------:R-:W-:-:S12]  /*4400*/  IMAD.MOV.U32 R58, RZ, RZ, R0 ;  /* 0x000000ffff3a7224 */ /* 0x000fd800078e0000 */
[----:B------:R-:W-:Y:S05]  /*4410*/  @P0 BRA `(.L_x_94) ;  /* 0xffffffc800c40947 */ /* 0x000fea000383ffff */
[----:B------:R-:W-:Y:S05]  /*4420*/  EXIT ;  /* 0x000000000000794d */ /* 0x000fea0003800000 */
.L_x_3:
[----:B0-----:R-:W-:Y:S01]  /*4430*/  ULDC.64 UR4, c[0x0][0x650] ;  /* 0x0001940000047ab9 */ /* 0x001fe20000000a00 */
        /* <DEDUP_REMOVED lines=25> */
.L_x_96:
[--C-:B------:R-:W-:Y:S01]  /*45d0*/  SHF.R.U64 R12, R10, R14, R11.reuse ;  /* 0x0000000e0a0c7219 */ /* 0x100fe2000000120b */
[----:B------:R-:W0:Y:S01]  /*45e0*/  LDC R22, c[0x0][0x618] ;  /* 0x00018600ff167b82 */ /* 0x000e220000000800 */
[----:B------:R-:W-:Y:S01]  /*45f0*/  I2FP.F32.U32 R6, R4 ;  /* 0x0000000400067245 */ /* 0x000fe20000201000 */
[----:B------:R-:W-:Y:S01]  /*4600*/  ULDC UR4, c[0x0][0x150] ;  /* 0x0000540000047ab9 */ /* 0x000fe20000000800 */
[----:B------:R-:W-:Y:S02]  /*4610*/  SHF.R.U32.HI R5, RZ, R14, R11 ;  /* 0x0000000eff057219 */ /* 0x000fe4000001160b */
[----:B------:R-:W-:Y:S01]  /*4620*/  IADD3 R9, P0, RZ, -R12, RZ ;  /* 0x8000000cff097210 */ /* 0x000fe20007f1e0ff */
[----:B------:R-:W-:Y:S01]  /*4630*/  FMUL R11, R6, UR4 ;  /* 0x00000004060b7c20 */ /* 0x000fe20008400000 */
[----:B------:R-:W-:Y:S01]  /*4640*/  ULDC UR4, c[0x0][0x154] ;  /* 0x0000550000047ab9 */ /* 0x000fe20000000800 */
[----:B------:R-:W1:Y:S02]  /*4650*/  LDC.64 R24, c[0x0][0x640] ;  /* 0x00019000ff187b82 */ /* 0x000e640000000a00 */
[----:B------:R-:W-:-:S02]  /*4660*/  IMAD.X R5, RZ, RZ, ~R5, P0 ;  /* 0x000000ffff057224 */ /* 0x000fc400000e0e05 */
[----:B------:R-:W2:Y:S01]  /*4670*/  F2I.U32.TRUNC.NTZ R11, R11 ;  /* 0x0000000b000b7305 */ /* 0x000ea2000020f000 */
[----:B------:R-:W-:-:S03]  /*4680*/  IMAD.WIDE.U32 R6, R9, R20, R16 ;  /* 0x0000001409067225 */ /* 0x000fc600078e0010 */
[----:B------:R-:W3:Y:S01]  /*4690*/  LDC R13, c[0x0][0x144] ;  /* 0x00005100ff0d7b82 */ /* 0x000ee20000000800 */
[----:B------:R-:W-:-:S04]  /*46a0*/  IMAD R8, R5, R20, RZ ;  /* 0x0000001405087224 */ /* 0x000fc800078e02ff */
[----:B------:R-:W-:Y:S02]  /*46b0*/  IMAD R5, R9, R21, R8 ;  /* 0x0000001509057224 */ /* 0x000fe400078e0208 */
[----:B------:R-:W-:Y:S01]  /*46c0*/  IMAD.MOV.U32 R8, RZ, RZ, -0x1 ;  /* 0xffffffffff087424 */ /* 0x000fe200078e00ff */
[----:B------:R-:W4:Y:S01]  /*46d0*/  LDC R14, c[0x0][0x608] ;  /* 0x00018200ff0e7b82 */ /* 0x000f220000000800 */
[----:B------:R-:W-:Y:S01]  /*46e0*/  IMAD.IADD R5, R7, 0x1, R5 ;  /* 0x0000000107057824 */ /* 0x000fe200078e0205 */
[----:B------:R-:W-:-:S04]  /*46f0*/  I2FP.F32.U32 R7, R3 ;  /* 0x0000000300077245 */ /* 0x000fc80000201000 */
[-C--:B0-----:R-:W-:Y:S01]  /*4700*/  SHF.R.U64 R10, R6, R22.reuse, R5 ;  /* 0x00000016060a7219 */ /* 0x081fe20000001205 */
[----:B--2---:R-:W-:Y:S01]  /*4710*/  IMAD.MOV R6, RZ, RZ, -R11 ;  /* 0x000000ffff067224 */ /* 0x004fe200078e0a0b */
[----:B------:R-:W0:Y:S01]  /*4720*/  LDC R9, c[0x0][0x658] ;  /* 0x00019600ff097b82 */ /* 0x000e220000000800 */
[----:B-1----:R-:W-:Y:S01]  /*4730*/  ISETP.NE.U32.AND P0, PT, R24, RZ, PT ;  /* 0x000000ff1800720c */ /* 0x002fe20003f05070 */
[----:B------:R-:W-:Y:S01]  /*4740*/  FMUL R7, R7, UR4 ;  /* 0x0000000407077c20 */ /* 0x000fe20008400000 */
[----:B------:R-:W-:Y:S02]  /*4750*/  SHF.R.U32.HI R5, RZ, R22, R5 ;  /* 0x00000016ff057219 */ /* 0x000fe40000011605 */
[----:B------:R-:W-:-:S03]  /*4760*/  ISETP.NE.AND.EX P0, PT, R25, RZ, PT, P0 ;  /* 0x000000ff1900720c */ /* 0x000fc60003f05300 */
[----:B------:R-:W1:Y:S01]  /*4770*/  LDC R20, c[0x0][0x148] ;  /* 0x00005200ff147b82 */ /* 0x000e620000000800 */
[----:B---3--:R-:W-:Y:S02]  /*4780*/  IMAD R23, R13, R6, R4 ;  /* 0x000000060d177224 */ /* 0x008fe400078e0204 */
[----:B------:R-:W-:-:S05]  /*4790*/  IMAD.MOV.U32 R6, RZ, RZ, 0x1 ;  /* 0x00000001ff067424 */ /* 0x000fca00078e00ff */
[----:B------:R-:W2:Y:S01]  /*47a0*/  LDC R21, c[0x0][0x600] ;  /* 0x00018000ff157b82 */ /* 0x000ea20000000800 */
[-CC-:B----4-:R-:W-:Y:S02]  /*47b0*/  SHF.R.U64 R13, R10, R14.reuse, R5.reuse ;  /* 0x0000000e0a0d7219 */ /* 0x190fe40000001205 */
[----:B------:R-:W-:Y:S02]  /*47c0*/  SHF.R.U32.HI R4, RZ, R14, R5 ;  /* 0x0000000eff047219 */ /* 0x000fe40000011605 */
[----:B------:R3:W4:Y:S03]  /*47d0*/  F2I.U32.TRUNC.NTZ R14, R7 ;  /* 0x00000007000e7305 */ /* 0x000726000020f000 */
[----:B------:R-:W1:Y:S01]  /*47e0*/  LDC R26, c[0x0][0x648] ;  /* 0x00019200ff1a7b82 */ /* 0x000e620000000800 */
[-C--:B0-----:R-:W-:Y:S02]  /*47f0*/  SHF.R.U64 R15, R13, R9.reuse, R4 ;  /* 0x000000090d0f7219 */ /* 0x081fe40000001204 */
[----:B------:R-:W-:-:S02]  /*4800*/  SHF.L.U32 R8, R8, R9, RZ ;  /* 0x0000000908087219 */ /* 0x000fc400000006ff */
[-C--:B------:R-:W-:Y:S01]  /*4810*/  SHF.R.U32.HI R5, RZ, R9.reuse, R4 ;  /* 0x00000009ff057219 */ /* 0x080fe20000011604 */
[----:B------:R-:W-:Y:S01]  /*4820*/  IMAD.MOV.U32 R4, RZ, RZ, R15 ;  /* 0x000000ffff047224 */ /* 0x000fe200078e000f */
[----:B------:R-:W-:Y:S01]  /*4830*/  SHF.L.U32 R22, R6, R9, RZ ;  /* 0x0000000906167219 */ /* 0x000fe200000006ff */
[----:B------:R-:W0:Y:S01]  /*4840*/  LDC R27, c[0x0][0x638] ;  /* 0x00018e00ff1b7b82 */ /* 0x000e220000000800 */
[----:B------:R-:W-:-:S07]  /*4850*/  LOP3.LUT R28, RZ, R8, RZ, 0x33, !PT ;  /* 0x00000008ff1c7212 */ /* 0x000fce00078e33ff */
        /* <DEDUP_REMOVED lines=12> */
.L_x_97:
[----:B------:R-:W-:Y:S01]  /*4920*/  ISETP.NE.AND P0, PT, R2, 0x1, PT ;  /* 0x000000010200780c */ /* 0x000fe20003f05270 */
[----:B--2---:R-:W-:Y:S01]  /*4930*/  VIADD R7, R21, 0xffffffff ;  /* 0xffffffff15077836 */ /* 0x004fe20000000000 */
[----:B-1----:R-:W-:Y:S01]  /*4940*/  SHF.R.U64 R5, R4, R26, R5 ;  /* 0x0000001a04057219 */ /* 0x002fe20000001205 */
[----:B------:R-:W-:Y:S01]  /*4950*/  IMAD.MOV R14, RZ, RZ, -R14 ;  /* 0x000000ffff0e7224 */ /* 0x000fe200078e0a0e */
[----:B------:R-:W-:Y:S01]  /*4960*/  LOP3.LUT R4, R13, R28, RZ, 0xc0, !PT ;  /* 0x0000001c0d047212 */ /* 0x000fe200078ec0ff */
[----:B------:R-:W-:Y:S01]  /*4970*/  IMAD.MOV.U32 R8, RZ, RZ, R12 ;  /* 0x000000ffff087224 */ /* 0x000fe200078e000c */
[----:B------:R-:W-:Y:S01]  /*4980*/  LOP3.LUT R10, R10, R7, RZ, 0xc0, !PT ;  /* 0x000000070a0a7212 */ /* 0x000fe200078ec0ff */
[----:B------:R-:W-:Y:S02]  /*4990*/  IMAD.MOV R6, RZ, RZ, -R5 ;  /* 0x000000ffff067224 */ /* 0x000fe400078e0a05 */
[----:B------:R-:W-:-:S04]  /*49a0*/  IMAD R4, R22, R5, R4 ;  /* 0x0000000516047224 */ /* 0x000fc800078e0204 */
[----:B------:R-:W-:Y:S02]  /*49b0*/  @P0 IMAD R23, R20, R14, R3 ;  /* 0x0000000e14170224 */ /* 0x000fe400078e0203 */
[----:B0-----:R-:W-:Y:S02]  /*49c0*/  IMAD R3, R6, R27, R15 ;  /* 0x0000001b06037224 */ /* 0x001fe400078e020f */
[----:B------:R-:W-:Y:S02]  /*49d0*/  IMAD R7, R4, R29, R23 ;  /* 0x0000001d04077224 */ /* 0x000fe400078e0217 */
[----:B------:R-:W-:Y:S02]  /*49e0*/  IMAD R4, R3, R21, R10 ;  /* 0x0000001503047224 */ /* 0x000fe400078e020a */
[----:B------:R-:W-:-:S03]  /*49f0*/  IMAD.MOV.U32 R6, RZ, RZ, 0x1 ;  /* 0x00000001ff067424 */ /* 0x000fc600078e00ff */
[----:B------:R-:W-:Y:S02]  /*4a00*/  SEL R9, R4, R7, !P0 ;  /* 0x0000000704097207 */ /* 0x000fe40004000000 */
[----:B------:R-:W-:-:S07]  /*4a10*/  SEL R7, R7, R4, !P0 ;  /* 0x0000000407077207 */ /* 0x000fce0004000000 */
.L_x_95:
[----:B------:R-:W-:-:S08]  /*4a20*/  NOP ;  /* 0x0000000000007918 */ /* 0x000fd00000000000 */
[----:B------:R-:W0:-:S00]  /*4a30*/  USETMAXREG.DEALLOC.CTAPOOL 0x28 ;  /* 0x00000028000079c8 */ /* 0x000e0000080e0500 */
[----:B0-----:R-:W-:-:S13]  /*4a40*/  ISETP.NE.AND P0, PT, R0, RZ, PT ;  /* 0x000000ff0000720c */ /* 0x001fda0003f05270 */
[----:B------:R-:W-:Y:S05]  /*4a50*/  @P0 EXIT ;  /* 0x000000000000094d */ /* 0x000fea0003800000 */
[----:B------:R-:W-:Y:S01]  /*4a60*/  LOP3.LUT P0, RZ, R6, 0xff, RZ, 0xc0, !PT ;  /* 0x000000ff06ff7812 */ /* 0x000fe2000780c0ff */
[----:B------:R-:W-:Y:S02]  /*4a70*/  IMAD.MOV.U32 R3, RZ, RZ, 0x1 ;  /* 0x00000001ff037424 */ /* 0x000fe400078e00ff */
[----:B------:R-:W-:-:S10]  /*4a80*/  IMAD.MOV.U32 R0, RZ, RZ, RZ ;  /* 0x000000ffff007224 */ /* 0x000fd400078e00ff */
[----:B------:R-:W-:Y:S05]  /*4a90*/  @!P0 BRA `(.L_x_98) ;  /* 0x0000000c00348947 */ /* 0x000fea0003800000 */
[----:B------:R-:W0:Y:S01]  /*4aa0*/  LDC R0, c[0x0][0x28c] ;  /* 0x0000a300ff007b82 */ /* 0x000e220000000800 */
[----:B------:R-:W-:Y:S01]  /*4ab0*/  ULDC UR5, c[0x0][0x600] ;  /* 0x0001800000057ab9 */ /* 0x000fe20000000800 */
[----:B------:R-:W-:Y:S01]  /*4ac0*/  ULDC UR4, c[0x0][0xc] ;  /* 0x0000030000047ab9 */ /* 0x000fe20000000800 */
[----:B------:R-:W-:Y:S01]  /*4ad0*/  UIADD3 UR16, UR5, -0x1, URZ ;  /* 0xffffffff05107890 */ /* 0x000fe2000fffe03f */
[C---:B------:R-:W-:Y:S01]  /*4ae0*/  LOP3.LUT P2, RZ, R18.reuse, 0x7f, RZ, 0xc0, !PT ;  /* 0x0000007f12ff7812 */ /* 0x040fe2000784c0ff */
[----:B------:R-:W-:Y:S01]  /*4af0*/  ULDC UR6, c[0x0][0x658] ;  /* 0x0001960000067ab9 */ /* 0x000fe20000000800 */
[----:B------:R-:W-:Y:S01]  /*4b00*/  ULDC UR5, c[0x0][0x10] ;  /* 0x0000040000057ab9 */ /* 0x000fe20000000800 */
[----:B------:R-:W-:Y:S01]  /*4b10*/  UMOV UR7, 0xffffffff ;  /* 0xffffffff00077882 */ /* 0x000fe20000000000 */
[----:B------:R-:W-:Y:S01]  /*4b20*/  UMOV UR8, 0x1 ;  /* 0x0000000100087882 */ /* 0x000fe20000000000 */
[----:B------:R-:W-:Y:S01]  /*4b30*/  UIMAD.WIDE.U32 UR4, UR4, UR5, URZ ;  /* 0x00000005040472a5 */ /* 0x000fe2000f8e003f */
[----:B------:R-:W-:Y:S01]  /*4b40*/  LOP3.LUT P0, RZ, R18, 0x1f, RZ, 0xc0, !PT ;  /* 0x0000001f12ff7812 */ /* 0x000fe2000780c0ff */
[----:B------:R-:W-:Y:S01]  /*4b50*/  USHF.L.U32 UR7, UR7, UR6, URZ ;  /* 0x0000000607077299 */ /* 0x000fe2000800063f */
[----:B------:R-:W-:Y:S01]  /*4b60*/  BSSY B0, `(.L_x_98) ;  /* 0x00000c0000007945 */ /* 0x000fe20003800000 */
[----:B------:R-:W-:Y:S01]  /*4b70*/  USHF.L.U32 UR18, UR8, UR6, URZ ;  /* 0x0000000608127299 */ /* 0x000fe2000800063f */
[----:B------:R-:W-:Y:S01]  /*4b80*/  IMAD.MOV.U32 R11, RZ, RZ, 0x1 ;  /* 0x00000001ff0b7424 */ /* 0x000fe200078e00ff */
[----:B------:R-:W-:Y:S01]  /*4b90*/  LOP3.LUT R18, R19, 0x2, RZ, 0xfc, !PT ;  /* 0x0000000213127812 */ /* 0x000fe200078efcff */
[----:B------:R-:W-:Y:S01]  /*4ba0*/  ULDC UR6, c[0x0][0x14] ;  /* 0x0000050000067ab9 */ /* 0x000fe20000000800 */
[----:B------:R-:W-:Y:S01]  /*4bb0*/  PLOP3.LUT P0, PT, P0, P2, PT, 0x8a, 0x0 ;  /* 0x000000000000781c */ /* 0x000fe20000705172 */
[----:B------:R-:W-:-:S02]  /*4bc0*/  UIMAD.WIDE.U32 UR20, UR4, UR6, URZ ;  /* 0x00000006041472a5 */ /* 0x000fc4000f8e003f */
[----:B------:R-:W-:Y:S02]  /*4bd0*/  UIMAD UR13, UR5, UR6, URZ ;  /* 0x00000006050d72a4 */ /* 0x000fe4000f8e023f */
[----:B------:R-:W-:Y:S01]  /*4be0*/  ULOP3.LUT UR17, URZ, UR7, URZ, 0x33, !UPT ;  /* 0x000000073f117292 */ /* 0x000fe2000f8e333f */
[----:B0-----:R-:W-:Y:S01]  /*4bf0*/  VIADD R0, R0, 0x1f ;  /* 0x0000001f00007836 */ /* 0x001fe20000000000 */
[----:B------:R-:W-:Y:S01]  /*4c00*/  UIADD3 UR13, UR21, UR13, URZ ;  /* 0x0000000d150d7290 */ /* 0x000fe2000fffe03f */
[----:B------:R-:W-:-:S03]  /*4c10*/  ULDC.64 UR22, c[0x0][0x198] ;  /* 0x0000660000167ab9 */ /* 0x000fc60000000a00 */
[----:B------:R-:W-:-:S04]  /*4c20*/  SHF.R.S32.HI R3, RZ, 0x1f, R0 ;  /* 0x0000001fff037819 */ /* 0x000fc80000011400 */
[----:B------:R-:W-:Y:S01]  /*4c30*/  LEA.HI R3, R3, R0, RZ, 0x5 ;  /* 0x0000000003037211 */ /* 0x000fe200078f28ff */
[----:B------:R-:W-:-:S03]  /*4c40*/  IMAD.MOV.U32 R0, RZ, RZ, RZ ;  /* 0x000000ffff007224 */ /* 0x000fc600078e00ff */
[----:B------:R-:W-:Y:S01]  /*4c50*/  SHF.R.S32.HI R13, RZ, 0x5, R3 ;  /* 0x00000005ff0d7819 */ /* 0x000fe20000011403 */
[----:B------:R-:W-:-:S04]  /*4c60*/  IMAD.MOV.U32 R3, RZ, RZ, 0x1 ;  /* 0x00000001ff037424 */ /* 0x000fc800078e00ff */
[----:B------:R-:W-:-:S07]  /*4c70*/  VIADD R10, R13, 0x1 ;  /* 0x000000010d0a7836 */ /* 0x000fce0000000000 */
.L_x_110:
[----:B------:R-:W-:-:S03]  /*4c80*/  UMOV UR4, 0xffffffff ;  /* 0xffffffff00047882 */ /* 0x000fc60000000000 */
[----:B------:R-:W-:Y:S05]  /*4c90*/  BRA.DIV UR4, `(.L_x_99) ;  /* 0x0000000e04a07947 */ /* 0x000fea000b800000 */
[----:B------:R-:W-:-:S13]  /*4ca0*/  ELECT P6, URZ, PT ;  /* 0x00000000003f782f */ /* 0x000fda00038c0000 */
.L_x_121:
[----:B------:R-:W0:Y:S01]  /*4cb0*/  LDC R4, c[0x0][0x28c] ;  /* 0x0000a300ff047b82 */ /* 0x000e220000000800 */
[----:B------:R-:W-:Y:S01]  /*4cc0*/  BSSY B1, `(.L_x_100) ;  /* 0x0000037000017945 */ /* 0x000fe20003800000 */
[----:B0-----:R-:W-:-:S13]  /*4cd0*/  ISETP.LT.OR P6, PT, R4, 0x1, !P6 ;  /* 0x000000010400780c */ /* 0x001fda00077c1670 */
[----:B------:R-:W-:Y:S05]  /*4ce0*/  @P6 BRA `(.L_x_101) ;  /* 0x0000000000d06947 */ /* 0x000fea0003800000 */
[----:B------:R-:W-:Y:S02]  /*4cf0*/  IMAD.SHL.U32 R14, R9, 0x40, RZ ;  /* 0x00000040090e7824 */ /* 0x000fe400078e00ff */
[----:B------:R-:W-:Y:S02]  /*4d00*/  IMAD.SHL.U32 R15, R7, 0x80, RZ ;  /* 0x00000080070f7824 */ /* 0x000fe400078e00ff */
[----:B------:R-:W-:Y:S02]  /*4d10*/  IMAD.MOV.U32 R20, RZ, RZ, RZ ;  /* 0x000000ffff147224 */ /* 0x000fe400078e00ff */
[----:B------:R-:W-:Y:S02]  /*4d20*/  IMAD.MOV.U32 R4, RZ, RZ, R10 ;  /* 0x000000ffff047224 */ /* 0x000fe400078e000a */
[----:B------:R-:W-:Y:S02]  /*4d30*/  IMAD.MOV.U32 R5, RZ, RZ, R3 ;  /* 0x000000ffff057224 */ /* 0x000fe400078e0003 */
[----:B------:R-:W-:-:S07]  /*4d40*/  IMAD.MOV.U32 R6, RZ, RZ, R0 ;  /* 0x000000ffff067224 */ /* 0x000fce00078e0000 */
.L_x_105:
[----:B------:R-:W0:Y:S01]  /*4d50*/  S2R R12, SR_CgaCtaId ;  /* 0x00000000000c7919 */ /* 0x000e220000008800 */
[----:B------:R-:W-:Y:S01]  /*4d60*/  MOV R7, 0x400 ;  /* 0x0000040000077802 */ /* 0x000fe20000000f00 */
[----:B------:R-:W1:Y:S03]  /*4d70*/  @!P2 LDC R9, c[0x0][0x500] ;  /* 0x00014000ff09ab82 */ /* 0x000e660000000800 */
[----:B0-----:R-:W-:Y:S02]  /*4d80*/  LEA R21, R12, R7, 0x18 ;  /* 0x000000070c157211 */ /* 0x001fe400078ec0ff */
[----:B------:R-:W-:-:S03]  /*4d90*/  SHF.L.U32 R7, R5, 0x1f, RZ ;  /* 0x0000001f05077819 */ /* 0x000fc600000006ff */
[----:B------:R-:W-:-:S04]  /*4da0*/  IMAD R12, R6, 0x8, R21 ;  /* 0x00000008060c7824 */ /* 0x000fc800078e0215 */
[----:B------:R-:W0:Y:S02]  /*4db0*/  SYNCS.PHASECHK.TRANS64.TRYWAIT P1, [R12+URZ+0x20], R7 ;  /* 0x000020070c0075a7 */ /* 0x000e24000802017f */
[----:B01----:R-:W-:Y:S05]  /*4dc0*/  @!P1 BRA `(.L_x_102) ;  /* 0x0000000c00749947 */ /* 0x003fea0003800000 */
.L_x_122:
[----:B0-----:R-:W-:Y:S01]  /*4dd0*/  PRMT R7, R18, 0x9910, RZ ;  /* 0x0000991012077816 */ /* 0x001fe200000000ff */
[----:B------:R0:W-:Y:S03]  /*4de0*/  @!P2 SYNCS.ARRIVE.TRANS64 RZ, [R12+URZ], R9 ;  /* 0x000000090cffa9a7 */ /* 0x0001e6000800003f */
[----:B------:R-:W-:-:S13]  /*4df0*/  ISETP.NE.AND P1, PT, R7, 0x2, PT ;  /* 0x000000020700780c */ /* 0x000fda0003f25270 */
[----:B0-----:R-:W-:Y:S05]  /*4e00*/  @P1 BRA `(.L_x_103) ;  /* 0x0000000000041947 */ /* 0x001fea0003800000 */
[----:B------:R-:W-:Y:S01]  /*4e10*/  BPT.TRAP 0x1 ;  /* 0x000000040000795c */ /* 0x000fe20000300000 */
.L_x_103:
[----:B------:R-:W-:Y:S05]  /*4e20*/  @P0 BRA `(.L_x_104) ;  /* 0x0000000000040947 */ /* 0x000fea0003800000 */
[----:B------:R-:W-:Y:S01]  /*4e30*/  BPT.TRAP 0x1 ;  /* 0x000000040000795c */ /* 0x000fe20000300000 */
.L_x_104:
[--C-:B------:R-:W-:Y:S01]  /*4e40*/  IMAD R7, R6, 0x2000, R21.reuse ;  /* 0x0000200006077824 */ /* 0x100fe200078e0215 */
[----:B------:R-:W-:Y:S01]  /*4e50*/  R2UR UR9, R12 ;  /* 0x000000000c0972ca */ /* 0x000fe200000e0000 */
[----:B------:R-:W-:Y:S01]  /*4e60*/  IMAD R21, R6, 0x1000, R21 ;  /* 0x0000100006157824 */ /* 0x000fe200078e0215 */
[----:B------:R-:W-:Y:S01]  /*4e70*/  UIADD3 UR4, UP0, UR22, 0xf0, URZ ;  /* 0x000000f016047890 */ /* 0x000fe2000ff1e03f */
[----:B------:R-:W-:Y:S01]  /*4e80*/  VIADD R4, R4, 0xffffffff ;  /* 0xffffffff04047836 */ /* 0x000fe20000000000 */
[----:B------:R-:W-:Y:S01]  /*4e90*/  R2UR UR5, R7 ;  /* 0x00000000070572ca */ /* 0x000fe200000e0000 */
[----:B------:R-:W-:Y:S01]  /*4ea0*/  UIADD3 UR24, UP1, UR22, 0x1f0, URZ ;  /* 0x000001f016187890 */ /* 0x000fe2000ff3e03f */
[----:B------:R-:W-:Y:S01]  /*4eb0*/  R2UR UR8, R21 ;  /* 0x00000000150872ca */ /* 0x000fe200000e0000 */
[----:B------:R-:W-:Y:S01]  /*4ec0*/  VIADD R6, R6, 0x1 ;  /* 0x0000000106067836 */ /* 0x000fe20000000000 */
[----:B------:R-:W-:Y:S01]  /*4ed0*/  R2UR UR11, R15 ;  /* 0x000000000f0b72ca */ /* 0x000fe200000e0000 */
[----:B------:R-:W-:Y:S01]  /*4ee0*/  UIADD3.X UR25, URZ, UR23, URZ, UP1, !UPT ;  /* 0x000000173f197290 */ /* 0x000fe20008ffe43f */
[----:B------:R-:W-:Y:S01]  /*4ef0*/  R2UR UR10, R20 ;  /* 0x00000000140a72ca */ /* 0x000fe200000e0000 */
[----:B------:R-:W-:Y:S01]  /*4f00*/  UMOV UR6, 0x0 ;  /* 0x0000000000067882 */ /* 0x000fe20000000000 */
[----:B------:R-:W-:Y:S01]  /*4f10*/  R2UR UR12, R8 ;  /* 0x00000000080c72ca */ /* 0x000fe200000e0000 */
[----:B------:R-:W-:Y:S01]  /*4f20*/  UMOV UR7, 0x10000000 ;  /* 0x1000000000077882 */ /* 0x000fe20000000000 */
[----:B------:R-:W-:Y:S01]  /*4f30*/  R2UR UR19, R14 ;  /* 0x000000000e1372ca */ /* 0x000fe200000e0000 */
[----:B------:R-:W-:Y:S01]  /*4f40*/  VIADD R20, R20, 0x20 ;  /* 0x0000002014147836 */ /* 0x000fe20000000000 */
[----:B------:R-:W-:Y:S01]  /*4f50*/  ISETP.GT.AND P3, PT, R4, 0x1, PT ;  /* 0x000000010400780c */ /* 0x000fe20003f64270 */
[----:B------:R-:W-:Y:S01]  /*4f60*/  UIADD3 UR14, UR5, 0x100, URZ ;  /* 0x00000100050e7890 */ /* 0x000fe2000fffe03f */
[----:B------:R-:W-:Y:S01]  /*4f70*/  ISETP.NE.AND P1, PT, R6, 0x4, PT ;  /* 0x000000040600780c */ /* 0x000fe20003f25270 */
[----:B------:R-:W-:-:S02]  /*4f80*/  UIADD3.X UR5, URZ, UR23, URZ, UP0, !UPT ;  /* 0x000000173f057290 */ /* 0x000fc400087fe43f */
[----:B------:R-:W-:Y:S01]  /*4f90*/  UIADD3 UR15, UR8, 0x8100, URZ ;  /* 0x00008100080f7890 */ /* 0x000fe2000fffe03f */
[----:B------:R-:W-:Y:S02]  /*4fa0*/  SEL R12, RZ, 0x1, P1 ;  /* 0x00000001ff0c7807 */ /* 0x000fe40000800000 */
[----:B------:R-:W-:Y:S01]  /*4fb0*/  UMOV UR8, UR14 ;  /* 0x0000000e00087c82 */ /* 0x000fe20008000000 */
[----:B------:R-:W-:Y:S02]  /*4fc0*/  SEL R6, R6, RZ, P1 ;  /* 0x000000ff06067207 */ /* 0x000fe40000800000 */
[----:B------:R-:W-:Y:S01]  /*4fd0*/  LOP3.LUT R5, R5, R12, RZ, 0x3c, !PT ;  /* 0x0000000c05057212 */ /* 0x000fe200078e3cff */
[----:B------:R0:W-:Y:S02]  /*4fe0*/  UTMALDG.3D [UR8], [UR4], desc[UR6] ;  /* 0x00000608040075b4 */ /* 0x0001e40008011000 */
[----:B0-----:R-:W-:Y:S01]  /*4ff0*/  UMOV UR8, UR15 ;  /* 0x0000000f00087c82 */ /* 0x001fe20008000000 */
[----:B------:R-:W-:-:S02]  /*5000*/  UMOV UR11, UR19 ;  /* 0x00000013000b7c82 */ /* 0x000fc40008000000 */
[----:B------:R0:W-:Y:S02]  /*5010*/  UTMALDG.3D [UR8], [UR24], desc[UR6] ;  /* 0x00000608180075b4 */ /* 0x0001e40008011000 */
[----:B0-----:R-:W-:Y:S05]  /*5020*/  @P3 BRA `(.L_x_105) ;  /* 0xfffffffc00483947 */ /* 0x001fea000383ffff */
.L_x_101:
[----:B------:R-:W-:Y:S05]  /*5030*/  BSYNC B1 ;  /* 0x0000000000017941 */ /* 0x000fea0003800000 */
.L_x_100:
[----:B------:R-:W-:Y:S01]  /*5040*/  LOP3.LUT P3, RZ, R11, 0xff, RZ, 0xc0, !PT ;  /* 0x000000ff0bff7812 */ /* 0x000fe2000786c0ff */
[----:B------:R-:W-:Y:S01]  /*5050*/  IMAD.IADD R0, R13, 0x1, R0 ;  /* 0x000000010d007824 */ /* 0x000fe200078e0200 */
[----:B------:R-:W-:Y:S01]  /*5060*/  IADD3 R16, P4, R16, UR20, RZ ;  /* 0x0000001410107c10 */ /* 0x000fe2000ff9e0ff */
[----:B------:R-:W-:Y:S01]  /*5070*/  ULDC.64 UR4, c[0x0][0x650] ;  /* 0x0001940000047ab9 */ /* 0x000fe20000000a00 */
[----:B------:R-:W-:Y:S01]  /*5080*/  BSSY B1, `(.L_x_106) ;  /* 0x000006b000017945 */ /* 0x000fe20003800000 */
[----:B------:R-:W-:Y:S01]  /*5090*/  IMAD.MOV.U32 R7, RZ, RZ, -0x1 ;  /* 0xffffffffff077424 */ /* 0x000fe200078e00ff */
[----:B------:R-:W-:Y:S01]  /*50a0*/  SHF.R.U32.HI R4, RZ, 0x2, R0 ;  /* 0x00000002ff047819 */ /* 0x000fe20000011600 */
[----:B------:R-:W-:Y:S01]  /*50b0*/  IMAD.MOV.U32 R9, RZ, RZ, -0x1 ;  /* 0xffffffffff097424 */ /* 0x000fe200078e00ff */
[----:B------:R-:W-:Y:S01]  /*50c0*/  ISETP.GT.U32.AND P1, PT, R0, 0x3, PT ;  /* 0x000000030000780c */ /* 0x000fe20003f24070 */
[----:B------:R-:W-:Y:S01]  /*50d0*/  IMAD.MOV.U32 R8, RZ, RZ, -0x1 ;  /* 0xffffffffff087424 */ /* 0x000fe200078e00ff */
[----:B------:R-:W-:-:S02]  /*50e0*/  LOP3.LUT R4, R4, 0x1, RZ, 0xc0, !PT ;  /* 0x0000000104047812 */ /* 0x000fc400078ec0ff */
[----:B------:R-:W-:Y:S01]  /*50f0*/  ISETP.LT.U32.AND P1, PT, R13, 0x4, P1 ;  /* 0x000000040d00780c */ /* 0x000fe20000f21070 */
[----:B------:R-:W0:Y:S01]  /*5100*/  @P3 S2R R6, SR_CgaCtaId ;  /* 0x0000000000063919 */ /* 0x000e220000008800 */
[----:B------:R-:W-:Y:S02]  /*5110*/  @P3 MOV R5, 0x400 ;  /* 0x0000040000053802 */ /* 0x000fe40000000f00 */
[----:B------:R-:W-:Y:S02]  /*5120*/  IADD3.X R17, R17, UR13, RZ, P4, !PT ;  /* 0x0000000d11117c10 */ /* 0x000fe4000a7fe4ff */
[----:B------:R-:W-:Y:S02]  /*5130*/  ISETP.GE.U32.AND P4, PT, R16, UR4, PT ;  /* 0x0000000410007c0c */ /* 0x000fe4000bf86070 */
[----:B------:R-:W-:Y:S02]  /*5140*/  LOP3.LUT R0, R0, 0x3, RZ, 0xc0, !PT ;  /* 0x0000000300007812 */ /* 0x000fe400078ec0ff */
[----:B------:R-:W-:-:S02]  /*5150*/  PRMT R11, RZ, 0x7610, R11 ;  /* 0x00007610ff0b7816 */ /* 0x000fc4000000000b */
[----:B0-----:R-:W-:-:S04]  /*5160*/  @P3 LEA R5, R6, R5, 0x18 ;  /* 0x0000000506053211 */ /* 0x001fc800078ec0ff */
[----:B------:R0:W-:Y:S01]  /*5170*/  @P3 SYNCS.ARRIVE.TRANS64.A1T0 RZ, [R5+URZ+0x58], RZ ;  /* 0x000058ff05ff39a7 */ /* 0x0001e2000810003f */
[----:B------:R-:W-:Y:S02]  /*5180*/  ISETP.NE.U32.AND P3, PT, R4, 0x1, PT ;  /* 0x000000010400780c */ /* 0x000fe40003f65070 */
[----:B------:R-:W-:Y:S02]  /*5190*/  SEL R4, RZ, 0x1, !P1 ;  /* 0x00000001ff047807 */ /* 0x000fe40004800000 */
[----:B------:R-:W-:Y:S02]  /*51a0*/  ISETP.GE.U32.AND.EX P1, PT, R17, UR5, PT, P4 ;  /* 0x0000000511007c0c */ /* 0x000fe4000bf26140 */
[----:B------:R-:W-:-:S04]  /*51b0*/  ISETP.GT.U32.AND P3, PT, R13, 0x3, !P3 ;  /* 0x000000030d00780c */ /* 0x000fc80005f64070 */
[----:B0-----:R-:W-:-:S04]  /*51c0*/  SEL R5, RZ, 0x1, !P3 ;  /* 0x00000001ff057807 */ /* 0x001fc80005800000 */
[--C-:B------:R-:W-:Y:S02]  /*51d0*/  LOP3.LUT R3, R5, R3, R4.reuse, 0x96, !PT ;  /* 0x0000000305037212 */ /* 0x100fe400078e9604 */
[----:B------:R-:W-:Y:S01]  /*51e0*/  PRMT R4, RZ, 0x7610, R4 ;  /* 0x00007610ff047816 */ /* 0x000fe20000000004 */
[----:B------:R-:W-:Y:S06]  /*51f0*/  @P1 BRA `(.L_x_107) ;  /* 0x00000004004c1947 */ /* 0x000fec0003800000 */
[----:B------:R-:W-:Y:S01]  /*5200*/  ULDC.64 UR4, c[0x0][0x628] ;  /* 0x00018a0000047ab9 */ /* 0x000fe20000000a00 */
[----:B------:R-:W0:Y:S01]  /*5210*/  S2R R14, SR_CTAID.X ;  /* 0x00000000000e7919 */ /* 0x000e220000002500 */
[----:B------:R-:W-:Y:S01]  /*5220*/  ISETP.NE.U32.AND P1, PT, RZ, UR4, PT ;  /* 0x00000004ff007c0c */ /* 0x000fe2000bf25070 */
[----:B------:R-:W-:Y:S01]  /*5230*/  ULDC UR7, c[0x0][0x630] ;  /* 0x00018c0000077ab9 */ /* 0x000fe20000000800 */
[----:B------:R-:W-:Y:S01]  /*5240*/  IMAD.MOV.U32 R4, RZ, RZ, R16 ;  /* 0x000000ffff047224 */ /* 0x000fe200078e0010 */
[----:B------:R-:W1:Y:S01]  /*5250*/  S2R R12, SR_CTAID.Y ;  /* 0x00000000000c7919 */ /* 0x000e620000002600 */
[----:B------:R-:W-:Y:S01]  /*5260*/  ISETP.NE.AND.EX P1, PT, RZ, UR5, PT, P1 ;  /* 0x00000005ff007c0c */ /* 0x000fe2000bf25310 */
[----:B------:R-:W-:-:S12]  /*5270*/  IMAD.MOV.U32 R5, RZ, RZ, R17 ;  /* 0x000000ffff057224 */ /* 0x000fd800078e0011 */
[----:B------:R-:W-:Y:S05]  /*5280*/  @!P1 BRA `(.L_x_108) ;  /* 0x0000000000289947 */ /* 0x000fea0003800000 */
[----:B------:R-:W-:Y:S02]  /*5290*/  ULDC UR6, c[0x0][0x634] ;  /* 0x00018d0000067ab9 */ /* 0x000fe40000000800 */
[----:B------:R-:W-:-:S05]  /*52a0*/  IADD3 R9, P1, R16, UR6, RZ ;  /* 0x0000000610097c10 */ /* 0x000fca000ff3e0ff */
[----:B------:R-:W-:-:S04]  /*52b0*/  IMAD.X R15, RZ, RZ, R17, P1 ;  /* 0x000000ffff0f7224 */ /* 0x000fc800008e0611 */
[----:B------:R-:W-:-:S04]  /*52c0*/  IMAD.WIDE.U32 R6, R15, UR4, RZ ;  /* 0x000000040f067c25 */ /* 0x000fc8000f8e00ff */
[----:B------:R-:W-:-:S04]  /*52d0*/  IMAD.WIDE.U32 R6, P1, R9, UR5, R6 ;  /* 0x0000000509067c25 */ /* 0x000fc8000f820006 */
[----:B------:R-:W-:-:S04]  /*52e0*/  IMAD.WIDE.U32 R8, R9, UR4, RZ ;  /* 0x0000000409087c25 */ /* 0x000fc8000f8e00ff */
[----:B------:R-:W-:Y:S01]  /*52f0*/  IMAD.X R5, RZ, RZ, RZ, P1 ;  /* 0x000000ffff057224 */ /* 0x000fe200008e06ff */
[----:B------:R-:W-:Y:S01]  /*5300*/  IADD3 RZ, P1, R9, R6, RZ ;  /* 0x0000000609ff7210 */ /* 0x000fe20007f3e0ff */
[----:B------:R-:W-:-:S04]  /*5310*/  IMAD.MOV.U32 R4, RZ, RZ, R7 ;  /* 0x000000ffff047224 */ /* 0x000fc800078e0007 */
[----:B------:R-:W-:-:S08]  /*5320*/  IMAD.WIDE.U32.X R4, R15, UR5, R4, P1 ;  /* 0x000000050f047c25 */ /* 0x000fd000088e0404 */
.L_x_108:
[--C-:B------:R-:W-:Y:S01]  /*5330*/  SHF.R.U64 R8, R4, UR7, R5.reuse ;  /* 0x0000000704087c19 */ /* 0x100fe20008001205 */
[----:B------:R-:W-:Y:S01]  /*5340*/  ULDC.64 UR4, c[0x0][0x620] ;  /* 0x0001880000047ab9 */ /* 0x000fe20000000a00 */
[----:B------:R-:W-:Y:S01]  /*5350*/  SHF.R.U32.HI R4, RZ, UR7, R5 ;  /* 0x00000007ff047c19 */ /* 0x000fe20008011605 */
[----:B------:R-:W2:Y:S01]  /*5360*/  LDC R25, c[0x0][0x144] ;  /* 0x00005100ff197b82 */ /* 0x000ea20000000800 */
[----:B------:R-:W-:Y:S01]  /*5370*/  IADD3 R7, P1, RZ, -R8, RZ ;  /* 0x80000008ff077210 */ /* 0x000fe20007f3e0ff */
[----:B------:R-:W-:Y:S01]  /*5380*/  ULDC.64 UR8, c[0x0][0x640] ;  /* 0x0001900000087ab9 */ /* 0x000fe20000000a00 */
[----:B0-----:R-:W-:Y:S01]  /*5390*/  I2FP.F32.U32 R9, R14 ;  /* 0x0000000e00097245 */ /* 0x001fe20000201000 */
[----:B------:R-:W-:Y:S02]  /*53a0*/  ULDC UR6, c[0x0][0x608] ;  /* 0x0001820000067ab9 */ /* 0x000fe40000000800 */
[----:B------:R-:W-:Y:S01]  /*53b0*/  IMAD.X R4, RZ, RZ, ~R4, P1 ;  /* 0x000000ffff047224 */ /* 0x000fe200008e0e04 */
[----:B------:R-:W-:Y:S01]  /*53c0*/  ISETP.NE.U32.AND P1, PT, RZ, UR8, PT ;  /* 0x00000008ff007c0c */ /* 0x000fe2000bf25070 */
[----:B------:R-:W0:Y:S02]  /*53d0*/  LDC R21, c[0x0][0x148] ;  /* 0x00005200ff157b82 */ /* 0x000e240000000800 */
[----:B------:R-:W-:Y:S01]  /*53e0*/  IMAD R6, R4, UR4, RZ ;  /* 0x0000000404067c24 */ /* 0x000fe2000f8e02ff */
[----:B------:R-:W-:Y:S01]  /*53f0*/  ISETP.NE.AND.EX P1, PT, RZ, UR9, PT, P1 ;  /* 0x00000009ff007c0c */ /* 0x000fe2000bf25310 */
[----:B------:R-:W-:Y:S01]  /*5400*/  IMAD.WIDE.U32 R4, R7, UR4, R16 ;  /* 0x0000000407047c25 */ /* 0x000fe2000f8e0010 */
[----:B------:R-:W-:-:S03]  /*5410*/  ULDC UR4, c[0x0][0x150] ;  /* 0x0000540000047ab9 */ /* 0x000fc60000000800 */
[----:B------:R-:W-:Y:S02]  /*5420*/  IMAD R7, R7, UR5, R6 ;  /* 0x0000000507077c24 */ /* 0x000fe4000f8e0206 */
[----:B------:R-:W-:Y:S01]  /*5430*/  FMUL R6, R9, UR4 ;  /* 0x0000000409067c20 */ /* 0x000fe20008400000 */
[----:B------:R-:W-:Y:S01]  /*5440*/  ULDC UR4, c[0x0][0x618] ;  /* 0x0001860000047ab9 */ /* 0x000fe20000000800 */
[----:B------:R-:W-:Y:S01]  /*5450*/  ULDC UR5, c[0x0][0x154] ;  /* 0x0000550000057ab9 */ /* 0x000fe20000000800 */
[----:B------:R-:W-:-:S03]  /*5460*/  IMAD.IADD R5, R5, 0x1, R7 ;  /* 0x0000000105057824 */ /* 0x000fc600078e0207 */
[----:B------:R-:W3:Y:S02]  /*5470*/  F2I.U32.TRUNC.NTZ R6, R6 ;  /* 0x0000000600067305 */ /* 0x000ee4000020f000 */
[----:B------:R-:W-:Y:S02]  /*5480*/  SHF.R.U64 R9, R4, UR4, R5 ;  /* 0x0000000404097c19 */ /* 0x000fe40008001205 */
[----:B-1----:R-:W-:-:S05]  /*5490*/  I2FP.F32.U32 R4, R12 ;  /* 0x0000000c00047245 */ /* 0x002fca0000201000 */
[----:B------:R-:W-:Y:S01]  /*54a0*/  FMUL R22, R4, UR5 ;  /* 0x0000000504167c20 */ /* 0x000fe20008400000 */
[----:B------:R-:W-:Y:S01]  /*54b0*/  SHF.R.U32.HI R4, RZ, UR4, R5 ;  /* 0x00000004ff047c19 */ /* 0x000fe20008011605 */
[----:B------:R-:W-:-:S03]  /*54c0*/  ULDC UR4, c[0x0][0x658] ;  /* 0x0001960000047ab9 */ /* 0x000fc60000000800 */
[--C-:B------:R-:W-:Y:S01]  /*54d0*/  SHF.R.U64 R20, R9, UR6, R4.reuse ;  /* 0x0000000609147c19 */ /* 0x100fe20008001204 */
[----:B------:R-:W1:Y:S01]  /*54e0*/  F2I.U32.TRUNC.NTZ R22, R22 ;  /* 0x0000001600167305 */ /* 0x000e62000020f000 */
[----:B------:R-:W-:Y:S01]  /*54f0*/  SHF.R.U32.HI R5, RZ, UR6, R4 ;  /* 0x00000006ff057c19 */ /* 0x000fe20008011604 */
[----:B---3--:R-:W-:-:S03]  /*5500*/  IMAD.MOV R6, RZ, RZ, -R6 ;  /* 0x000000ffff067224 */ /* 0x008fc600078e0a06 */
[--C-:B------:R-:W-:Y:S01]  /*5510*/  SHF.R.U64 R15, R20, UR4, R5.reuse ;  /* 0x00000004140f7c19 */ /* 0x100fe20008001205 */
[----:B--2---:R-:W-:Y:S01]  /*5520*/  IMAD R14, R25, R6, R14 ;  /* 0x00000006190e7224 */ /* 0x004fe200078e020e */
[----:B------:R-:W-:-:S03]  /*5530*/  SHF.R.U32.HI R23, RZ, UR4, R5 ;  /* 0x00000004ff177c19 */ /* 0x000fc60008011605 */
[----:B------:R-:W-:Y:S02]  /*5540*/  IMAD.MOV.U32 R4, RZ, RZ, R15 ;  /* 0x000000ffff047224 */ /* 0x000fe400078e000f */
[----:B------:R-:W-:Y:S01]  /*5550*/  IMAD.MOV.U32 R5, RZ, RZ, R23 ;  /* 0x000000ffff057224 */ /* 0x000fe200078e0017 */
[----:B-1----:R-:W-:Y:S06]  /*5560*/  @!P1 BRA `(.L_x_109) ;  /* 0x0000000000289947 */ /* 0x002fec0003800000 */
[----:B------:R-:W-:Y:S02]  /*5570*/  ULDC UR4, c[0x0][0x64c] ;  /* 0x0001930000047ab9 */ /* 0x000fe40000000800 */
[----:B------:R-:W-:-:S05]  /*5580*/  IADD3 R5, P1, R15, UR4, RZ ;  /* 0x000000040f057c10 */ /* 0x000fca000ff3e0ff */
[----:B------:R-:W-:-:S04]  /*5590*/  IMAD.X R23, RZ, RZ, R23, P1 ;  /* 0x000000ffff177224 */ /* 0x000fc800008e0617 */
[----:B------:R-:W-:-:S04]  /*55a0*/  IMAD.WIDE.U32 R6, R23, UR8, RZ ;  /* 0x0000000817067c25 */ /* 0x000fc8000f8e00ff */
[----:B------:R-:W-:-:S04]  /*55b0*/  IMAD.WIDE.U32 R6, P1, R5, UR9, R6 ;  /* 0x0000000905067c25 */ /* 0x000fc8000f820006 */
[----:B------:R-:W-:-:S04]  /*55c0*/  IMAD.WIDE.U32 R4, R5, UR8, RZ ;  /* 0x0000000805047c25 */ /* 0x000fc8000f8e00ff */
[----:B------:R-:W-:Y:S01]  /*55d0*/  IMAD.MOV.U32 R4, RZ, RZ, R7 ;  /* 0x000000ffff047224 */ /* 0x000fe200078e0007 */
[----:B------:R-:W-:Y:S01]  /*55e0*/  IADD3 RZ, P3, R5, R6, RZ ;  /* 0x0000000605ff7210 */ /* 0x000fe20007f7e0ff */
[----:B------:R-:W-:-:S04]  /*55f0*/  IMAD.X R5, RZ, RZ, RZ, P1 ;  /* 0x000000ffff057224 */ /* 0x000fc800008e06ff */
[----:B------:R-:W-:-:S08]  /*5600*/  IMAD.WIDE.U32.X R4, R23, UR9, R4, P3 ;  /* 0x0000000917047c25 */ /* 0x000fd000098e0404 */
.L_x_109:
[----:B------:R-:W-:Y:S01]  /*5610*/  ISETP.NE.AND P1, PT, R2, 0x1, PT ;  /* 0x000000010200780c */ /* 0x000fe20003f25270 */
[----:B------:R-:W-:Y:S01]  /*5620*/  ULDC UR4, c[0x0][0x648] ;  /* 0x0001920000047ab9 */ /* 0x000fe20000000800 */
[----:B------:R-:W-:Y:S01]  /*5630*/  LOP3.LUT R20, R20, UR17, RZ, 0xc0, !PT ;  /* 0x0000001114147c12 */ /* 0x000fe2000f8ec0ff */
[----:B------:R-:W-:Y:S01]  /*5640*/  IMAD.MOV R22, RZ, RZ, -R22 ;  /* 0x000000ffff167224 */ /* 0x000fe200078e0a16 */
[----:B------:R-:W-:Y:S01]  /*5650*/  SHF.R.U64 R5, R4, UR4, R5 ;  /* 0x0000000404057c19 */ /* 0x000fe20008001205 */
[----:B------:R-:W-:Y:S01]  /*5660*/  ULDC UR4, c[0x0][0x638] ;  /* 0x00018e0000047ab9 */ /* 0x000fe20000000800 */
[----:B------:R-:W-:Y:S01]  /*5670*/  LOP3.LUT R6, R9, UR16, RZ, 0xc0, !PT ;  /* 0x0000001009067c12 */ /* 0x000fe2000f8ec0ff */
[----:B------:R-:W-:Y:S02]  /*5680*/  ULDC UR5, c[0x0][0x610] ;  /* 0x0001840000057ab9 */ /* 0x000fe40000000800 */
[----:B------:R-:W-:Y:S02]  /*5690*/  IMAD.MOV R4, RZ, RZ, -R5 ;  /* 0x000000ffff047224 */ /* 0x000fe400078e0a05 */
[----:B------:R-:W-:-:S02]  /*56a0*/  IMAD R5, R5, UR18, R20 ;  /* 0x0000001205057c24 */ /* 0x000fc4000f8e0214 */
[----:B0-----:R-:W-:Y:S02]  /*56b0*/  @P1 IMAD R14, R21, R22, R12 ;  /* 0x00000016150e1224 */ /* 0x001fe400078e020c */
[----:B------:R-:W-:Y:S01]  /*56c0*/  IMAD R15, R4, UR4, R15 ;  /* 0x00000004040f7c24 */ /* 0x000fe2000f8e020f */
[----:B------:R-:W-:Y:S01]  /*56d0*/  ULDC UR4, c[0x0][0x600] ;  /* 0x0001800000047ab9 */ /* 0x000fe20000000800 */
[----:B------:R-:W-:Y:S02]  /*56e0*/  IMAD R14, R5, UR5, R14 ;  /* 0x00000005050e7c24 */ /* 0x000fe4000f8e020e */
[----:B------:R-:W-:Y:S02]  /*56f0*/  IMAD R15, R15, UR4, R6 ;  /* 0x000000040f0f7c24 */ /* 0x000fe4000f8e0206 */
[----:B------:R-:W-:-:S03]  /*5700*/  IMAD.MOV.U32 R4, RZ, RZ, 0x1 ;  /* 0x00000001ff047424 */ /* 0x000fc600078e00ff */
[----:B------:R-:W-:Y:S02]  /*5710*/  SEL R9, R15, R14, !P1 ;  /* 0x0000000e0f097207 */ /* 0x000fe40004800000 */
[----:B------:R-:W-:-:S07]  /*5720*/  SEL R7, R14, R15, !P1 ;  /* 0x0000000f0e077207 */ /* 0x000fce0004800000 */
.L_x_107:
[----:B------:R-:W-:Y:S05]  /*5730*/  BSYNC B1 ;  /* 0x0000000000017941 */ /* 0x000fea0003800000 */
.L_x_106:
[----:B------:R-:W-:-:S13]  /*5740*/  LOP3.LUT P1, RZ, R4, 0xff, RZ, 0xc0, !PT ;  /* 0x000000ff04ff7812 */ /* 0x000fda000782c0ff */
[----:B------:R-:W-:Y:S05]  /*5750*/  @P1 BRA `(.L_x_110) ;  /* 0xfffffff400481947 */ /* 0x000fea000383ffff */
[----:B------:R-:W-:Y:S05]  /*5760*/  BSYNC B0 ;  /* 0x0000000000007941 */ /* 0x000fea0003800000 */
.L_x_98:
[----:B------:R-:W-:-:S03]  /*5770*/  UMOV UR4, 0xffffffff ;  /* 0xffffffff00047882 */ /* 0x000fc60000000000 */
[----:B------:R-:W-:Y:S05]  /*5780*/  BRA.DIV UR4, `(.L_x_111) ;  /* 0x0000000604187947 */ /* 0x000fea000b800000 */
[----:B------:R-:W-:-:S13]  /*5790*/  ELECT P6, URZ, PT ;  /* 0x00000000003f782f */ /* 0x000fda00038c0000 */
.L_x_125:
[----:B------:R-:W-:Y:S04]  /*57a0*/  BSSY B0, `(.L_x_112) ;  /* 0x000002b000007945 */ /* 0x000fe80003800000 */
[----:B------:R-:W-:Y:S05]  /*57b0*/  @!P6 BRA `(.L_x_113) ;  /* 0x0000000000a4e947 */ /* 0x000fea0003800000 */
[----:B------:R-:W-:-:S04]  /*57c0*/  LOP3.LUT R19, R19, 0x2, RZ, 0xfc, !PT ;  /* 0x0000000213137812 */ /* 0x000fc800078efcff */
[----:B------:R-:W-:-:S13]  /*57d0*/  ISETP.NE.AND P0, PT, R19, 0x3, PT ;  /* 0x000000031300780c */ /* 0x000fda0003f05270 */
[----:B------:R-:W-:Y:S05]  /*57e0*/  @!P0 BRA `(.L_x_114) ;  /* 0x0000000000048947 */ /* 0x000fea0003800000 */
[----:B------:R-:W-:Y:S01]  /*57f0*/  BPT.TRAP 0x1 ;  /* 0x000000040000795c */ /* 0x000fe20000300000 */
.L_x_114:
[----:B------:R-:W0:Y:S01]  /*5800*/  S2R R5, SR_CgaCtaId ;  /* 0x0000000000057919 */ /* 0x000e220000008800 */
[----:B------:R-:W-:Y:S02]  /*5810*/  MOV R2, 0x400 ;  /* 0x0000040000027802 */ /* 0x000fe40000000f00 */
[----:B------:R-:W-:Y:S02]  /*5820*/  SHF.L.U32 R4, R3, 0x1f, RZ ;  /* 0x0000001f03047819 */ /* 0x000fe400000006ff */
[----:B0-----:R-:W-:-:S05]  /*5830*/  LEA R5, R5, R2, 0x18 ;  /* 0x0000000205057211 */ /* 0x001fca00078ec0ff */
[----:B------:R-:W-:-:S04]  /*5840*/  VIADD R5, R5, 0x20 ;  /* 0x0000002005057836 */ /* 0x000fc80000000000 */
[C---:B------:R-:W-:Y:S02]  /*5850*/  IMAD R7, R0.reuse, 0x8, R5 ;  /* 0x0000000800077824 */ /* 0x040fe400078e0205 */
[----:B------:R-:W-:Y:S02]  /*5860*/  VIADD R0, R0, 0x1 ;  /* 0x0000000100007836 */ /* 0x000fe40000000000 */
[----:B------:R-:W0:Y:S03]  /*5870*/  SYNCS.PHASECHK.TRANS64.TRYWAIT P0, [R7+URZ], R4 ;  /* 0x00000004070075a7 */ /* 0x000e26000800017f */
[----:B------:R-:W-:-:S04]  /*5880*/  ISETP.NE.AND P1, PT, R0, 0x4, PT ;  /* 0x000000040000780c */ /* 0x000fc80003f25270 */
[----:B------:R-:W-:Y:S02]  /*5890*/  SEL R2, RZ, 0x1, P1 ;  /* 0x00000001ff027807 */ /* 0x000fe40000800000 */
[----:B------:R-:W-:Y:S02]  /*58a0*/  SEL R0, R0, RZ, P1 ;  /* 0x000000ff00007207 */ /* 0x000fe40000800000 */
[----:B------:R-:W-:-:S03]  /*58b0*/  LOP3.LUT R9, R3, R2, RZ, 0x3c, !PT ;  /* 0x0000000203097212 */ /* 0x000fc600078e3cff */
[----:B------:R-:W-:Y:S01]  /*58c0*/  IMAD R6, R0, 0x8, R5 ;  /* 0x0000000800067824 */ /* 0x000fe200078e0205 */
[----:B------:R-:W-:Y:S01]  /*58d0*/  SHF.L.U32 R3, R9, 0x1f, RZ ;  /* 0x0000001f09037819 */ /* 0x000fe200000006ff */
[----:B0-----:R-:W-:Y:S06]  /*58e0*/  @!P0 BRA `(.L_x_115) ;  /* 0x0000000000e08947 */ /* 0x001fec0003800000 */
.L_x_126:
[----:B------:R-:W1:Y:S01]  /*58f0*/  SYNCS.PHASECHK.TRANS64.TRYWAIT P0, [R6+URZ], R3 ;  /* 0x00000003060075a7 */ /* 0x000e62000800017f */
[----:B------:R-:W-:-:S05]  /*5900*/  VIADD R0, R0, 0x1 ;  /* 0x0000000100007836 */ /* 0x000fca0000000000 */
[----:B------:R-:W-:-:S04]  /*5910*/  ISETP.NE.AND P1, PT, R0, 0x4, PT ;  /* 0x000000040000780c */ /* 0x000fc80003f25270 */
[----:B------:R-:W-:Y:S02]  /*5920*/  SEL R2, RZ, 0x1, P1 ;  /* 0x00000001ff027807 */ /* 0x000fe40000800000 */
[----:B------:R-:W-:Y:S02]  /*5930*/  SEL R0, R0, RZ, P1 ;  /* 0x000000ff00007207 */ /* 0x000fe40000800000 */
[----:B------:R-:W-:-:S03]  /*5940*/  LOP3.LUT R9, R9, R2, RZ, 0x3c, !PT ;  /* 0x0000000209097212 */ /* 0x000fc600078e3cff */
[----:B0-----:R-:W-:Y:S01]  /*5950*/  IMAD R7, R0, 0x8, R5 ;  /* 0x0000000800077824 */ /* 0x001fe200078e0205 */
[----:B------:R-:W-:Y:S01]  /*5960*/  SHF.L.U32 R4, R9, 0x1f, RZ ;  /* 0x0000001f09047819 */ /* 0x000fe200000006ff */
[----:B-1----:R-:W-:Y:S06]  /*5970*/  @!P0 BRA `(.L_x_116) ;  /* 0x0000000000d08947 */ /* 0x002fec0003800000 */
.L_x_127:
[----:B------:R-:W1:Y:S01]  /*5980*/  SYNCS.PHASECHK.TRANS64.TRYWAIT P0, [R7+URZ], R4 ;  /* 0x00000004070075a7 */ /* 0x000e62000800017f */
[----:B------:R-:W-:-:S05]  /*5990*/  VIADD R0, R0, 0x1 ;  /* 0x0000000100007836 */ /* 0x000fca0000000000 */
[----:B------:R-:W-:-:S04]  /*59a0*/  ISETP.NE.AND P1, PT, R0, 0x4, PT ;  /* 0x000000040000780c */ /* 0x000fc80003f25270 */
[----:B------:R-:W-:Y:S02]  /*59b0*/  SEL R2, RZ, 0x1, P1 ;  /* 0x00000001ff027807 */ /* 0x000fe40000800000 */
[----:B------:R-:W-:Y:S02]  /*59c0*/  SEL R0, R0, RZ, P1 ;  /* 0x000000ff00007207 */ /* 0x000fe40000800000 */
[----:B------:R-:W-:Y:S01]  /*59d0*/  LOP3.LUT R2, R9, R2, RZ, 0x3c, !PT ;  /* 0x0000000209027212 */ /* 0x000fe200078e3cff */
[----:B-1----:R-:W-:Y:S06]  /*59e0*/  @!P0 BRA `(.L_x_117) ;  /* 0x0000000000c88947 */ /* 0x002fec0003800000 */
.L_x_128:
[----:B------:R-:W-:Y:S01]  /*59f0*/  IMAD R5, R0, 0x8, R5 ;  /* 0x0000000800057824 */ /* 0x000fe200078e0205 */
[----:B------:R-:W-:-:S07]  /*5a00*/  SHF.L.U32 R0, R2, 0x1f, RZ ;  /* 0x0000001f02007819 */ /* 0x000fce00000006ff */
.L_x_118:
[----:B--2---:R2:W3:Y:S02]  /*5a10*/  SYNCS.PHASECHK.TRANS64.TRYWAIT P0, [R5+URZ], R0 ;  /* 0x00000000050075a7 */ /* 0x0044e4000800017f */
[----:B---3--:R-:W-:Y:S05]  /*5a20*/  @!P0 NANOSLEEP.SYNCS 0x989680 ;  /* 0x009896800000895d */ /* 0x008fea0003900000 */
[----:B------:R-:W3:Y:S02]  /*5a30*/  @!P0 SYNCS.PHASECHK.TRANS64 P0, [R5+URZ], R0 ;  /* 0x00000000050085a7 */ /* 0x000ee4000800007f */
[----:B---3--:R-:W-:Y:S05]  /*5a40*/  @!P0 BRA `(.L_x_118) ;  /* 0xfffffffc00f08947 */ /* 0x008fea000383ffff */
.L_x_113:
[----:B------:R-:W-:Y:S05]  /*5a50*/  BSYNC B0 ;  /* 0x0000000000007941 */ /* 0x000fea0003800000 */
.L_x_112:
[----:B------:R-:W-:Y:S05]  /*5a60*/  EXIT ;  /* 0x000000000000794d */ /* 0x000fea0003800000 */
.L_x_17:
[----:B---3--:R3:W4:Y:S02]  /*5a70*/  SYNCS.PHASECHK.TRANS64.TRYWAIT P1, [R3+URZ], R0 ;  /* 0x00000000030075a7 */ /* 0x008724000802017f */
[----:B----4-:R-:W-:Y:S05]  /*5a80*/  @!P1 NANOSLEEP.SYNCS 0x989680 ;  /* 0x009896800000995d */ /* 0x010fea0003900000 */
[----:B------:R-:W4:Y:S02]  /*5a90*/  @!P1 SYNCS.PHASECHK.TRANS64 P1, [R3+URZ], R0 ;  /* 0x00000000030095a7 */ /* 0x000f24000802007f */
[----:B----4-:R-:W-:Y:S05]  /*5aa0*/  @!P1 BRA `(.L_x_17) ;  /* 0xfffffffc00f09947 */ /* 0x010fea000383ffff */
[----:B------:R-:W-:Y:S05]  /*5ab0*/  BRA `(.L_x_16) ;  /* 0xffffffb400d47947 */ /* 0x000fea000383ffff */
.L_x_22:
[----:B-1----:R-:W-:-:S04]  /*5ac0*/  IMAD.U32 R4, RZ, RZ, UR4 ;  /* 0x00000004ff047e24 */ /* 0x002fc8000f8e00ff */
[----:B------:R1:W2:Y:S03]  /*5ad0*/  SYNCS.PHASECHK.TRANS64.TRYWAIT P1, [R4+URZ], R3 ;  /* 0x00000003040075a7 */ /* 0x0002a6000802017f */
[----:B--2---:R-:W-:Y:S05]  /*5ae0*/  @!P1 NANOSLEEP.SYNCS 0x989680 ;  /* 0x009896800000995d */ /* 0x004fea0003900000 */
[----:B------:R-:W2:Y:S02]  /*5af0*/  @!P1 SYNCS.PHASECHK.TRANS64 P1, [R4+URZ], R3 ;  /* 0x00000003040095a7 */ /* 0x000ea4000802007f */
[----:B--2---:R-:W-:Y:S05]  /*5b00*/  @!P1 BRA `(.L_x_22) ;  /* 0xfffffffc00ec9947 */ /* 0x004fea000383ffff */
[----:B------:R-:W-:Y:S05]  /*5b10*/  BRA `(.L_x_21) ;  /* 0xffffffb800747947 */ /* 0x000fea000383ffff */
.L_x_99:
[----:B------:R-:W-:Y:S01]  /*5b20*/  BSSY B1, `(.L_x_119) ;  /* 0x0000006000017945 */ /* 0x000fe20003800000 */
[----:B------:R-:W-:-:S07]  /*5b30*/  IMAD.MOV.U32 R15, RZ, RZ, -0x1 ;  /* 0xffffffffff0f7424 */ /* 0x000fce00078e00ff */
[----:B------:R-:W-:Y:S05]  /*5b40*/  WARPSYNC.COLLECTIVE R15, `(.L_x_120) ;  /* 0x000000000f0c7348 */ /* 0x000fea0003c00000 */
[----:B------:R-:W-:Y:S02]  /*5b50*/  ELECT P6, UR62, PT ;  /* 0x00000000003e782f */ /* 0x000fe400038c0000 */
[----:B------:R-:W-:Y:S01]  /*5b60*/  MOV R14, UR62 ;  /* 0x0000003e000e7c02 */ /* 0x000fe20008000f00 */
[----:B------:R-:W-:Y:S10]  /*5b70*/  ENDCOLLECTIVE ;  /* 0x000000000000791b */ /* 0x000ff40003800000 */
.L_x_120:
[----:B------:R-:W-:Y:S05]  /*5b80*/  BSYNC B1 ;  /* 0x0000000000017941 */ /* 0x000fea0003800000 */
.L_x_119:
[----:B------:R-:W-:Y:S05]  /*5b90*/  BRA `(.L_x_121) ;  /* 0xfffffff000447947 */ /* 0x000fea000383ffff */
.L_x_102:
[----:B0-----:R0:W1:Y:S02]  /*5ba0*/  SYNCS.PHASECHK.TRANS64.TRYWAIT P1, [R12+URZ+0x20], R7 ;  /* 0x000020070c0075a7 */ /* 0x001064000802017f */
[----:B-1----:R-:W-:Y:S05]  /*5bb0*/  @!P1 NANOSLEEP.SYNCS 0x989680 ;  /* 0x009896800000995d */ /* 0x002fea0003900000 */
[----:B------:R-:W1:Y:S02]  /*5bc0*/  @!P1 SYNCS.PHASECHK.TRANS64 P1, [R12+URZ+0x20], R7 ;  /* 0x000020070c0095a7 */ /* 0x000e64000802007f */
[----:B-1----:R-:W-:Y:S05]  /*5bd0*/  @!P1 BRA `(.L_x_102) ;  /* 0xfffffffc00f09947 */ /* 0x002fea000383ffff */
[----:B------:R-:W-:Y:S05]  /*5be0*/  BRA `(.L_x_122) ;  /* 0xfffffff000787947 */ /* 0x000fea000383ffff */
.L_x_111:
[----:B------:R-:W-:Y:S01]  /*5bf0*/  BSSY B0, `(.L_x_123) ;  /* 0x0000006000007945 */ /* 0x000fe20003800000 */
[----:B------:R-:W-:-:S07]  /*5c00*/  IMAD.MOV.U32 R15, RZ, RZ, -0x1 ;  /* 0xffffffffff0f7424 */ /* 0x000fce00078e00ff */
[----:B------:R-:W-:Y:S05]  /*5c10*/  WARPSYNC.COLLECTIVE R15, `(.L_x_124) ;  /* 0x000000000f0c7348 */ /* 0x000fea0003c00000 */
[----:B------:R-:W-:Y:S02]  /*5c20*/  ELECT P6, UR62, PT ;  /* 0x00000000003e782f */ /* 0x000fe400038c0000 */
[----:B------:R-:W-:Y:S01]  /*5c30*/  MOV R14, UR62 ;  /* 0x0000003e000e7c02 */ /* 0x000fe20008000f00 */
[----:B------:R-:W-:Y:S10]  /*5c40*/  ENDCOLLECTIVE ;  /* 0x000000000000791b */ /* 0x000ff40003800000 */
.L_x_124:
[----:B------:R-:W-:Y:S05]  /*5c50*/  BSYNC B0 ;  /* 0x0000000000007941 */ /* 0x000fea0003800000 */
.L_x_123:
[----:B------:R-:W-:Y:S05]  /*5c60*/  BRA `(.L_x_125) ;  /* 0xfffffff800cc7947 */ /* 0x000fea000383ffff */
.L_x_115:
[----:B0-----:R0:W1:Y:S02]  /*5c70*/  SYNCS.PHASECHK.TRANS64.TRYWAIT P0, [R7+URZ], R4 ;  /* 0x00000004070075a7 */ /* 0x001064000800017f */
[----:B-1----:R-:W-:Y:S05]  /*5c80*/  @!P0 NANOSLEEP.SYNCS 0x989680 ;  /* 0x009896800000895d */ /* 0x002fea0003900000 */
[----:B------:R-:W1:Y:S02]  /*5c90*/  @!P0 SYNCS.PHASECHK.TRANS64 P0, [R7+URZ], R4 ;  /* 0x00000004070085a7 */ /* 0x000e64000800007f */
[----:B-1----:R-:W-:Y:S05]  /*5ca0*/  @!P0 BRA `(.L_x_115) ;  /* 0xfffffffc00f08947 */ /* 0x002fea000383ffff */
[----:B------:R-:W-:Y:S05]  /*5cb0*/  BRA `(.L_x_126) ;  /* 0xfffffffc000c7947 */ /* 0x000fea000383ffff */
.L_x_116:
[----:B0-----:R0:W1:Y:S02]  /*5cc0*/  SYNCS.PHASECHK.TRANS64.TRYWAIT P0, [R6+URZ], R3 ;  /* 0x00000003060075a7 */ /* 0x001064000800017f */
[----:B-1----:R-:W-:Y:S05]  /*5cd0*/  @!P0 NANOSLEEP.SYNCS 0x989680 ;  /* 0x009896800000895d */ /* 0x002fea0003900000 */
[----:B------:R-:W1:Y:S02]  /*5ce0*/  @!P0 SYNCS.PHASECHK.TRANS64 P0, [R6+URZ], R3 ;  /* 0x00000003060085a7 */ /* 0x000e64000800007f */
[----:B-1----:R-:W-:Y:S05]  /*5cf0*/  @!P0 BRA `(.L_x_116) ;  /* 0xfffffffc00f08947 */ /* 0x002fea000383ffff */
[----:B------:R-:W-:Y:S05]  /*5d00*/  BRA `(.L_x_127) ;  /* 0xfffffffc001c7947 */ /* 0x000fea000383ffff */
.L_x_117:
[----:B-1----:R1:W2:Y:S02]  /*5d10*/  SYNCS.PHASECHK.TRANS64.TRYWAIT P0, [R7+URZ], R4 ;  /* 0x00000004070075a7 */ /* 0x0022a4000800017f */
[----:B--2---:R-:W-:Y:S05]  /*5d20*/  @!P0 NANOSLEEP.SYNCS 0x989680 ;  /* 0x009896800000895d */ /* 0x004fea0003900000 */
[----:B------:R-:W2:Y:S02]  /*5d30*/  @!P0 SYNCS.PHASECHK.TRANS64 P0, [R7+URZ], R4 ;  /* 0x00000004070085a7 */ /* 0x000ea4000800007f */
[----:B--2---:R-:W-:Y:S05]  /*5d40*/  @!P0 BRA `(.L_x_117) ;  /* 0xfffffffc00f08947 */ /* 0x004fea000383ffff */
[----:B------:R-:W-:Y:S05]  /*5d50*/  BRA `(.L_x_128) ;  /* 0xfffffffc00247947 */ /* 0x000fea000383ffff */
.L_x_129:
[----:B------:R-:W-:-:S00]  /*5d60*/  BRA `(.L_x_129) ;  /* 0xfffffffc00fc7947 */ /* 0x000fc0000383ffff */
[----:B------:R-:W-:-:S00]  /*5d70*/  NOP ;  /* 0x0000000000007918 */ /* 0x000fc00000000000 */
        /* <DEDUP_REMOVED lines=8> */
.L_x_130:


//--------------------- .nv.global.init           --------------------------
	.section	.nv.global.init,"aw",@progbits
.nv.global.init:
	.type		$str$22,@object
	.size		$str$22,($str$23 - $str$22)
$str$22:
        /*0000*/ 	.byte	0x6b, 0x5f, 0x74, 0x69, 0x6c, 0x65, 0x5f, 0x63, 0x6f, 0x75, 0x6e, 0x74, 0x20, 0x3e, 0x3d, 0x20
        /*0010*/ 	.byte	0x31, 0x00
	.type		$str$23,@object
	.size		$str$23,(__unnamed_1 - $str$23)
$str$23:
        /*0012*/ 	.byte	0x2f, 0x74, 0x6d, 0x70, 0x2f, 0x63, 0x75, 0x74, 0x6c, 0x61, 0x73, 0x73, 0x5f, 0x73, 0x77, 0x65
        /*0022*/ 	.byte	0x65, 0x70, 0x5f, 0x73, 0x72, 0x63, 0x2f, 0x69, 0x6e, 0x63, 0x6c, 0x75, 0x64, 0x65, 0x2f, 0x63
        /*0032*/ 	.byte	0x75, 0x74, 0x6c, 0x61, 0x73, 0x73, 0x2f, 0x67, 0x65, 0x6d, 0x6d, 0x2f, 0x63, 0x6f, 0x6c, 0x6c
        /*0042*/ 	.byte	0x65, 0x63, 0x74, 0x69, 0x76, 0x65, 0x2f, 0x73, 0x6d, 0x39, 0x30, 0x5f, 0x6d, 0x6d, 0x61, 0x5f
        /*0052*/ 	.byte	0x74, 0x6d, 0x61, 0x5f, 0x67, 0x6d, 0x6d, 0x61, 0x5f, 0x73, 0x73, 0x5f, 0x77, 0x61, 0x72, 0x70
        /*0062*/ 	.byte	0x73, 0x70, 0x65, 0x63, 0x69, 0x61, 0x6c, 0x69, 0x7a, 0x65, 0x64, 0x2e, 0x68, 0x70, 0x70, 0x00
	.type		__unnamed_1,@object
	.size		__unnamed_1,(.L_0 - __unnamed_1)
__unnamed_1:
        /*0072*/ 	.byte	0x76, 0x6f, 0x69, 0x64, 0x20, 0x63, 0x75, 0x74, 0x6c, 0x61, 0x73, 0x73, 0x3a, 0x3a, 0x67, 0x65
        /* <DEDUP_REMOVED lines=180> */
        /*0bc2*/ 	.byte	0x5d, 0x00
.L_0:


//--------------------- .nv.shared._ZN7cutlass13device_kernelINS_4gemm6kernel13GemmUniversalIN4cute5tupleIJiiiiEEENS1_10collective13CollectiveMmaINS1_34MainloopSm90TmaGmmaWarpSpecializedILi4ENS5_IJNS4_1CILi1EEESB_SB_EEENS1_35KernelTmaWarpSpecializedCooperativeEEENS5_IJNSA_ILi128EEENSA_ILi64EEENSA_ILi32EEEEEENS_10bfloat16_tENS5_IJlSB_lEEESJ_SK_NS4_8TiledMMAINS4_8MMA_AtomIJNS4_4SM904GMMA27MMA_64x64x16_F32BF16BF16_SSILNSO_5MajorE0ELSQ_0ELNSO_7ScaleInE1ELSR_1EEEEEENS4_6LayoutINS5_IJNSA_ILi2EEESB_SB_EEENS5_IJSB_NSA_ILi0EEESX_EEEEENS5_IJNS4_10UnderscoreES10_S10_EEEEENS4_13SM90_TMA_LOADENS4_14ComposedLayoutINS4_7SwizzleILi2ELi4ELi3EEENS4_18smem_ptr_flag_bitsILi16EEENSU_INS5_IJNSA_ILi8EEESH_EEENS5_IJSH_SB_EEEEEEEvNS4_8identityES13_S1D_vS1E_EENS_8epilogue10collective6detail29Sm90TmaWarpSpecializedAdapterINS1H_15DefaultEpilogueISJ_SK_SK_NS1G_6thread17LinearCombinationISJ_Li1EffLNS1L_9ScaleType4KindE0ELNS_15FloatRoundStyleE2ESJ_EENS1_15EpilogueDefaultEEEEEvvEEEEvNT_6ParamsE --------------------------
	.section	.nv.shared._ZN7cutlass13device_kernelINS_4gemm6kernel13GemmUniversalIN4cute5tupleIJiiiiEEENS1_10collective13CollectiveMmaINS1_34MainloopSm90TmaGmmaWarpSpecializedILi4ENS5_IJNS4_1CILi1EEESB_SB_EEENS1_35KernelTmaWarpSpecializedCooperativeEEENS5_IJNSA_ILi128EEENSA_ILi64EEENSA_ILi32EEEEEENS_10bfloat16_tENS5_IJlSB_lEEESJ_SK_NS4_8TiledMMAINS4_8MMA_AtomIJNS4_4SM904GMMA27MMA_64x64x16_F32BF16BF16_SSILNSO_5MajorE0ELSQ_0ELNSO_7ScaleInE1ELSR_1EEEEEENS4_6LayoutINS5_IJNSA_ILi2EEESB_SB_EEENS5_IJSB_NSA_ILi0EEESX_EEEEENS5_IJNS4_10UnderscoreES10_S10_EEEEENS4_13SM90_TMA_LOADENS4_14ComposedLayoutINS4_7SwizzleILi2ELi4ELi3EEENS4_18smem_ptr_flag_bitsILi16EEENSU_INS5_IJNSA_ILi8EEESH_EEENS5_IJSH_SB_EEEEEEEvNS4_8identityES13_S1D_vS1E_EENS_8epilogue10collective6detail29Sm90TmaWarpSpecializedAdapterINS1H_15DefaultEpilogueISJ_SK_SK_NS1G_6thread17LinearCombinationISJ_Li1EffLNS1L_9ScaleType4KindE0ELNS_15FloatRoundStyleE2ESJ_EENS1_15EpilogueDefaultEEEEEvvEEEEvNT_6ParamsE,"aw",@nobits
	.sectionflags	@""
	.align	16
	.zero		1024


//--------------------- .nv.shared.reserved.0     --------------------------
	.section	.nv.shared.reserved.0,"aw",@nobits
	.weak		__nv_reservedSMEM_offset_0_alias
	.size		__nv_reservedSMEM_offset_0_alias, 0, 0
	.other		__nv_reservedSMEM_offset_0_alias,@"STO_CUDA_RESERVED_SHARED STV_DEFAULT"
__nv_reservedSMEM_offset_0_alias:
	.zero		0


//--------------------- .nv.global                --------------------------
	.section	.nv.global,"aw",@nobits
.nv.global:
	.type		_ZN39_INTERNAL_4ed21dee_4_k_cu_bdf9f988_29134cute1_E,@object
	.size		_ZN39_INTERNAL_4ed21dee_4_k_cu_bdf9f988_29134cute1_E,(_ZN39_INTERNAL_4ed21dee_4_k_cu_bdf9f988_29134cuda3std3__45__cpo6cbeginE - _ZN39_INTERNAL_4ed21dee_4_k_cu_bdf9f988_29134cute1_E)
_ZN39_INTERNAL_4ed21dee_4_k_cu_bdf9f988_29134cute1_E:
	.zero		1
	.type		_ZN39_INTERNAL_4ed21dee_4_k_cu_bdf9f988_29134cuda3std3__45__cpo6cbeginE,@object
	.size		_ZN39_INTERNAL_4ed21dee_4_k_cu_bdf9f988_29134cuda3std3__45__cpo6cbeginE,(_ZN39_INTERNAL_4ed21dee_4_k_cu_bdf9f988_29134cuda3std3__48in_placeE - _ZN39_INTERNAL_4ed21dee_4_k_cu_bdf9f988_29134cuda3std3__45__cpo6cbeginE)
_ZN39_INTERNAL_4ed21dee_4_k_cu_bdf9f988_29134cuda3std3__45__cpo6cbeginE:
	.zero		1
	.type		_ZN39_INTERNAL_4ed21dee_4_k_cu_bdf9f988_29134cuda3std3__48in_placeE,@object
	.size		_ZN39_INTERNAL_4ed21dee_4_k_cu_bdf9f988_29134cuda3std3__48in_placeE,(_ZN39_INTERNAL_4ed21dee_4_k_cu_bdf9f988_29134cuda3std6ranges3__45__cpo9iter_moveE - _ZN39_INTERNAL_4ed21dee_4_k_cu_bdf9f988_29134cuda3std3__48in_placeE)
_ZN39_INTERNAL_4ed21dee_4_k_cu_bdf9f988_29134cuda3std3__48in_placeE:
	.zero		1
	.type		_ZN39_INTERNAL_4ed21dee_4_k_cu_bdf9f988_29134cuda3std6ranges3__45__cpo9iter_moveE,@object
	.size		_ZN39_INTERNAL_4ed21dee_4_k_cu_bdf9f988_29134cuda3std6ranges3__45__cpo9iter_moveE,(_ZN39_INTERNAL_4ed21dee_4_k_cu_bdf9f988_29134cuda3std3__45__cpo5beginE - _ZN39_INTERNAL_4ed21dee_4_k_cu_bdf9f988_29134cuda3std6ranges3__45__cpo9iter_moveE)
_ZN39_INTERNAL_4ed21dee_4_k_cu_bdf9f988_29134cuda3std6ranges3__45__cpo9iter_moveE:
	.zero		1
	.type		_ZN39_INTERNAL_4ed21dee_4_k_cu_bdf9f988_29134cuda3std3__45__cpo5beginE,@object
	.size		_ZN39_INTERNAL_4ed21dee_4_k_cu_bdf9f988_29134cuda3std3__45__cpo5beginE,(_ZN39_INTERNAL_4ed21dee_4_k_cu_bdf9f988_29134cuda3std3__441_GLOBAL__N__4ed21dee_4_k_cu_bdf9f988_29136ignoreE - _ZN39_INTERNAL_4ed21dee_4_k_cu_bdf9f988_29134cuda3std3__45__cpo5beginE)
_ZN39_INTERNAL_4ed21dee_4_k_cu_bdf9f988_29134cuda3std3__45__cpo5beginE:
	.zero		1
	.type		_ZN39_INTERNAL_4ed21dee_4_k_cu_bdf9f988_29134cuda3std3__441_GLOBAL__N__4ed21dee_4_k_cu_bdf9f988_29136ignoreE,@object
	.size		_ZN39_INTERNAL_4ed21dee_4_k_cu_bdf9f988_29134cuda3std3__441_GLOBAL__N__4ed21dee_4_k_cu_bdf9f988_29136ignoreE,(_ZN39_INTERNAL_4ed21dee_4_k_cu_bdf9f988_29134cute7productE - _ZN39_INTERNAL_4ed21dee_4_k_cu_bdf9f988_29134cuda3std3__441_GLOBAL__N__4ed21dee_4_k_cu_bdf9f988_29136ignoreE)
_ZN39_INTERNAL_4ed21dee_4_k_cu_bdf9f988_29134cuda3std3__441_GLOBAL__N__4ed21dee_4_k_cu_bdf9f988_29136ignoreE:
	.zero		1
	.type		_ZN39_INTERNAL_4ed21dee_4_k_cu_bdf9f988_29134cute7productE,@object
	.size		_ZN39_INTERNAL_4ed21dee_4_k_cu_bdf9f988_29134cute7productE,(_ZN39_INTERNAL_4ed21dee_4_k_cu_bdf9f988_29134cuda3std3__45__cpo3endE - _ZN39_INTERNAL_4ed21dee_4_k_cu_bdf9f988_29134cute7productE)
_ZN39_INTERNAL_4ed21dee_4_k_cu_bdf9f988_29134cute7productE:
	.zero		1
	.type		_ZN39_INTERNAL_4ed21dee_4_k_cu_bdf9f988_29134cuda3std3__45__cpo3endE,@object
	.size		_ZN39_INTERNAL_4ed21dee_4_k_cu_bdf9f988_29134cuda3std3__45__cpo3endE,(_ZN39_INTERNAL_4ed21dee_4_k_cu_bdf9f988_29134cuda3std3__419piecewise_constructE - _ZN39_INTERNAL_4ed21dee_4_k_cu_bdf9f988_29134cuda3std3__45__cpo3endE)
_ZN39_INTERNAL_4ed21dee_4_k_cu_bdf9f988_29134cuda3std3__45__cpo3endE:
	.zero		1
	.type		_ZN39_INTERNAL_4ed21dee_4_k_cu_bdf9f988_29134cuda3std3__419piecewise_constructE,@object
	.size		_ZN39_INTERNAL_4ed21dee_4_k_cu_bdf9f988_29134cuda3std3__419piecewise_constructE,(_ZN39_INTERNAL_4ed21dee_4_k_cu_bdf9f988_29134cuda3std3__45__cpo4cendE - _ZN39_INTERNAL_4ed21dee_4_k_cu_bdf9f988_29134cuda3std3__419piecewise_constructE)
_ZN39_INTERNAL_4ed21dee_4_k_cu_bdf9f988_29134cuda3std3__419piecewise_constructE:
	.zero		1
	.type		_ZN39_INTERNAL_4ed21dee_4_k_cu_bdf9f988_29134cuda3std3__45__cpo4cendE,@object
	.size		_ZN39_INTERNAL_4ed21dee_4_k_cu_bdf9f988_29134cuda3std3__45__cpo4cendE,(_ZN39_INTERNAL_4ed21dee_4_k_cu_bdf9f988_29134cuda3std6ranges3__45__cpo4swapE - _ZN39_INTERNAL_4ed21dee_4_k_cu_bdf9f988_29134cuda3std3__45__cpo4cendE)
_ZN39_INTERNAL_4ed21dee_4_k_cu_bdf9f988_29134cuda3std3__45__cpo4cendE:
	.zero		1
	.type		_ZN39_INTERNAL_4ed21dee_4_k_cu_bdf9f988_29134cuda3std6ranges3__45__cpo4swapE,@object
	.size		_ZN39_INTERNAL_4ed21dee_4_k_cu_bdf9f988_29134cuda3std6ranges3__45__cpo4swapE,(.L_8 - _ZN39_INTERNAL_4ed21dee_4_k_cu_bdf9f988_29134cuda3std6ranges3__45__cpo4swapE)
_ZN39_INTERNAL_4ed21dee_4_k_cu_bdf9f988_29134cuda3std6ranges3__45__cpo4swapE:
	.zero		1
.L_8:


//--------------------- .nv.constant0._ZN7cutlass13device_kernelINS_4gemm6kernel13GemmUniversalIN4cute5tupleIJiiiiEEENS1_10collective13CollectiveMmaINS1_34MainloopSm90TmaGmmaWarpSpecializedILi4ENS5_IJNS4_1CILi1EEESB_SB_EEENS1_35KernelTmaWarpSpecializedCooperativeEEENS5_IJNSA_ILi128EEENSA_ILi64EEENSA_ILi32EEEEEENS_10bfloat16_tENS5_IJlSB_lEEESJ_SK_NS4_8TiledMMAINS4_8MMA_AtomIJNS4_4SM904GMMA27MMA_64x64x16_F32BF16BF16_SSILNSO_5MajorE0ELSQ_0ELNSO_7ScaleInE1ELSR_1EEEEEENS4_6LayoutINS5_IJNSA_ILi2EEESB_SB_EEENS5_IJSB_NSA_ILi0EEESX_EEEEENS5_IJNS4_10UnderscoreES10_S10_EEEEENS4_13SM90_TMA_LOADENS4_14ComposedLayoutINS4_7SwizzleILi2ELi4ELi3EEENS4_18smem_ptr_flag_bitsILi16EEENSU_INS5_IJNSA_ILi8EEESH_EEENS5_IJSH_SB_EEEEEEEvNS4_8identityES13_S1D_vS1E_EENS_8epilogue10collective6detail29Sm90TmaWarpSpecializedAdapterINS1H_15DefaultEpilogueISJ_SK_SK_NS1G_6thread17LinearCombinationISJ_Li1EffLNS1L_9ScaleType4KindE0ELNS_15FloatRoundStyleE2ESJ_EENS1_15EpilogueDefaultEEEEEvvEEEEvNT_6ParamsE --------------------------
	.section	.nv.constant0._ZN7cutlass13device_kernelINS_4gemm6kernel13GemmUniversalIN4cute5tupleIJiiiiEEENS1_10collective13CollectiveMmaINS1_34MainloopSm90TmaGmmaWarpSpecializedILi4ENS5_IJNS4_1CILi1EEESB_SB_EEENS1_35KernelTmaWarpSpecializedCooperativeEEENS5_IJNSA_ILi128EEENSA_ILi64EEENSA_ILi32EEEEEENS_10bfloat16_tENS5_IJlSB_lEEESJ_SK_NS4_8TiledMMAINS4_8MMA_AtomIJNS4_4SM904GMMA27MMA_64x64x16_F32BF16BF16_SSILNSO_5MajorE0ELSQ_0ELNSO_7ScaleInE1ELSR_1EEEEEENS4_6LayoutINS5_IJNSA_ILi2EEESB_SB_EEENS5_IJSB_NSA_ILi0EEESX_EEEEENS5_IJNS4_10UnderscoreES10_S10_EEEEENS4_13SM90_TMA_LOADENS4_14ComposedLayoutINS4_7SwizzleILi2ELi4ELi3EEENS4_18smem_ptr_flag_bitsILi16EEENSU_INS5_IJNSA_ILi8EEESH_EEENS5_IJSH_SB_EEEEEEEvNS4_8identityES13_S1D_vS1E_EENS_8epilogue10collective6detail29Sm90TmaWarpSpecializedAdapterINS1H_15DefaultEpilogueISJ_SK_SK_NS1G_6thread17LinearCombinationISJ_Li1EffLNS1L_9ScaleType4KindE0ELNS_15FloatRoundStyleE2ESJ_EENS1_15EpilogueDefaultEEEEEvvEEEEvNT_6ParamsE,"a",@progbits
	.sectionflags	@""
	.align	4
.nv.constant0._ZN7cutlass13device_kernelINS_4gemm6kernel13GemmUniversalIN4cute5tupleIJiiiiEEENS1_10collective13CollectiveMmaINS1_34MainloopSm90TmaGmmaWarpSpecializedILi4ENS5_IJNS4_1CILi1EEESB_SB_EEENS1_35KernelTmaWarpSpecializedCooperativeEEENS5_IJNSA_ILi128EEENSA_ILi64EEENSA_ILi32EEEEEENS_10bfloat16_tENS5_IJlSB_lEEESJ_SK_NS4_8TiledMMAINS4_8MMA_AtomIJNS4_4SM904GMMA27MMA_64x64x16_F32BF16BF16_SSILNSO_5MajorE0ELSQ_0ELNSO_7ScaleInE1ELSR_1EEEEEENS4_6LayoutINS5_IJNSA_ILi2EEESB_SB_EEENS5_IJSB_NSA_ILi0EEESX_EEEEENS5_IJNS4_10UnderscoreES10_S10_EEEEENS4_13SM90_TMA_LOADENS4_14ComposedLayoutINS4_7SwizzleILi2ELi4ELi3EEENS4_18smem_ptr_flag_bitsILi16EEENSU_INS5_IJNSA_ILi8EEESH_EEENS5_IJSH_SB_EEEEEEEvNS4_8identityES13_S1D_vS1E_EENS_8epilogue10collective6detail29Sm90TmaWarpSpecializedAdapterINS1H_15DefaultEpilogueISJ_SK_SK_NS1G_6thread17LinearCombinationISJ_Li1EffLNS1L_9ScaleType4KindE0ELNS_15FloatRoundStyleE2ESJ_EENS1_15EpilogueDefaultEEEEEvvEEEEvNT_6ParamsE:
	.zero		1664


//--------------------- SYMBOLS --------------------------

	.type		.nv.reservedSmem.offset0,@object
	.size		.nv.reservedSmem.offset0,0x4
	.type		__assertfail,@function
